//
// Generated by NVIDIA NVVM Compiler
//
// Compiler Build ID: CL-36424714
// Cuda compilation tools, release 13.0, V13.0.88
// Based on NVVM 20.0.0
//

.version 9.0
.target sm_100
.address_size 64

	// .globl	_Z16block_reduce_maxPKfPfi
// _ZZ16block_reduce_maxPKfPfiE4sMax has been demoted
// _ZZ19finalize_reduce_maxPKfPfiE4sMax has been demoted
// _ZZ19exp_and_partial_sumPKfPfS0_S1_iE4sAcc has been demoted
// _ZZ19finalize_reduce_sumPKfPfiE4sSum has been demoted

.visible .entry _Z16block_reduce_maxPKfPfi(
	.param .u64 .ptr .align 1 _Z16block_reduce_maxPKfPfi_param_0,
	.param .u64 .ptr .align 1 _Z16block_reduce_maxPKfPfi_param_1,
	.param .u32 _Z16block_reduce_maxPKfPfi_param_2
)
{
	.reg .pred 	%p<73>;
	.reg .b32 	%r<156>;
	.reg .b32 	%f<145>;
	.reg .b64 	%rd<66>;
	// demoted variable
	.shared .align 4 .b8 _ZZ16block_reduce_maxPKfPfiE4sMax[1024];
	ld.param.u64 	%rd3, [_Z16block_reduce_maxPKfPfi_param_0];
	ld.param.u32 	%r103, [_Z16block_reduce_maxPKfPfi_param_2];
	cvta.to.global.u64 	%rd1, %rd3;
	mov.u32 	%r1, %tid.x;
	mov.u32 	%r2, %ctaid.x;
	mov.u32 	%r155, %ntid.x;
	mov.u32 	%r4, %nctaid.x;
	mul.lo.s32 	%r5, %r155, %r4;
	add.s32 	%r104, %r5, %r103;
	add.s32 	%r105, %r104, -1;
	div.s32 	%r6, %r105, %r5;
	setp.lt.s32 	%p1, %r6, 1;
	mov.f32 	%f108, 0fFF7FFFFF;
	@%p1 bra 	$L__BB0_71;
	setp.lt.u32 	%p2, %r6, 16;
	mov.f32 	%f108, 0fFF7FFFFF;
	mov.b32 	%r151, 0;
	@%p2 bra 	$L__BB0_36;
	mad.lo.s32 	%r133, %r2, %r155, %r1;
	and.b32  	%r107, %r6, 2147483632;
	neg.s32 	%r149, %r107;
	add.s32 	%r108, %r4, %r2;
	mad.lo.s32 	%r148, %r155, %r108, %r1;
	shl.b32 	%r109, %r4, 1;
	add.s32 	%r110, %r2, %r109;
	mad.lo.s32 	%r147, %r155, %r110, %r1;
	mad.lo.s32 	%r111, %r4, 3, %r2;
	mad.lo.s32 	%r146, %r155, %r111, %r1;
	shl.b32 	%r112, %r4, 2;
	add.s32 	%r113, %r2, %r112;
	mad.lo.s32 	%r145, %r155, %r113, %r1;
	mad.lo.s32 	%r114, %r4, 5, %r2;
	mad.lo.s32 	%r144, %r155, %r114, %r1;
	mad.lo.s32 	%r115, %r4, 6, %r2;
	mad.lo.s32 	%r143, %r155, %r115, %r1;
	mad.lo.s32 	%r116, %r4, 7, %r2;
	mad.lo.s32 	%r142, %r155, %r116, %r1;
	shl.b32 	%r117, %r4, 3;
	add.s32 	%r118, %r2, %r117;
	mad.lo.s32 	%r141, %r155, %r118, %r1;
	mad.lo.s32 	%r119, %r4, 9, %r2;
	mad.lo.s32 	%r140, %r155, %r119, %r1;
	mad.lo.s32 	%r120, %r4, 10, %r2;
	mad.lo.s32 	%r139, %r155, %r120, %r1;
	mad.lo.s32 	%r121, %r4, 11, %r2;
	mad.lo.s32 	%r138, %r155, %r121, %r1;
	mad.lo.s32 	%r122, %r4, 12, %r2;
	mad.lo.s32 	%r137, %r155, %r122, %r1;
	mad.lo.s32 	%r123, %r4, 13, %r2;
	mad.lo.s32 	%r136, %r155, %r123, %r1;
	mad.lo.s32 	%r124, %r4, 14, %r2;
	mad.lo.s32 	%r135, %r155, %r124, %r1;
	mad.lo.s32 	%r125, %r4, 15, %r2;
	mad.lo.s32 	%r134, %r155, %r125, %r1;
	mov.f32 	%f108, 0fFF7FFFFF;
$L__BB0_3:
	.pragma "nounroll";
	setp.ge.s32 	%p3, %r133, %r103;
	@%p3 bra 	$L__BB0_5;
	mul.wide.s32 	%rd4, %r133, 4;
	add.s64 	%rd5, %rd1, %rd4;
	ld.global.f32 	%f72, [%rd5];
	setp.gt.f32 	%p4, %f108, %f72;
	selp.f32 	%f108, %f108, %f72, %p4;
$L__BB0_5:
	add.s32 	%r41, %r5, %r133;
	setp.ge.s32 	%p5, %r41, %r103;
	@%p5 bra 	$L__BB0_7;
	mul.wide.s32 	%rd6, %r148, 4;
	add.s64 	%rd7, %rd1, %rd6;
	ld.global.f32 	%f73, [%rd7];
	setp.gt.f32 	%p6, %f108, %f73;
	selp.f32 	%f108, %f108, %f73, %p6;
$L__BB0_7:
	add.s32 	%r42, %r5, %r41;
	setp.ge.s32 	%p7, %r42, %r103;
	@%p7 bra 	$L__BB0_9;
	mul.wide.s32 	%rd8, %r147, 4;
	add.s64 	%rd9, %rd1, %rd8;
	ld.global.f32 	%f74, [%rd9];
	setp.gt.f32 	%p8, %f108, %f74;
	selp.f32 	%f108, %f108, %f74, %p8;
$L__BB0_9:
	add.s32 	%r43, %r5, %r42;
	setp.ge.s32 	%p9, %r43, %r103;
	@%p9 bra 	$L__BB0_11;
	mul.wide.s32 	%rd10, %r146, 4;
	add.s64 	%rd11, %rd1, %rd10;
	ld.global.f32 	%f75, [%rd11];
	setp.gt.f32 	%p10, %f108, %f75;
	selp.f32 	%f108, %f108, %f75, %p10;
$L__BB0_11:
	add.s32 	%r44, %r5, %r43;
	setp.ge.s32 	%p11, %r44, %r103;
	@%p11 bra 	$L__BB0_13;
	mul.wide.s32 	%rd12, %r145, 4;
	add.s64 	%rd13, %rd1, %rd12;
	ld.global.f32 	%f76, [%rd13];
	setp.gt.f32 	%p12, %f108, %f76;
	selp.f32 	%f108, %f108, %f76, %p12;
$L__BB0_13:
	add.s32 	%r45, %r5, %r44;
	setp.ge.s32 	%p13, %r45, %r103;
	@%p13 bra 	$L__BB0_15;
	mul.wide.s32 	%rd14, %r144, 4;
	add.s64 	%rd15, %rd1, %rd14;
	ld.global.f32 	%f77, [%rd15];
	setp.gt.f32 	%p14, %f108, %f77;
	selp.f32 	%f108, %f108, %f77, %p14;
$L__BB0_15:
	add.s32 	%r46, %r5, %r45;
	setp.ge.s32 	%p15, %r46, %r103;
	@%p15 bra 	$L__BB0_17;
	mul.wide.s32 	%rd16, %r143, 4;
	add.s64 	%rd17, %rd1, %rd16;
	ld.global.f32 	%f78, [%rd17];
	setp.gt.f32 	%p16, %f108, %f78;
	selp.f32 	%f108, %f108, %f78, %p16;
$L__BB0_17:
	add.s32 	%r47, %r5, %r46;
	setp.ge.s32 	%p17, %r47, %r103;
	@%p17 bra 	$L__BB0_19;
	mul.wide.s32 	%rd18, %r142, 4;
	add.s64 	%rd19, %rd1, %rd18;
	ld.global.f32 	%f79, [%rd19];
	setp.gt.f32 	%p18, %f108, %f79;
	selp.f32 	%f108, %f108, %f79, %p18;
$L__BB0_19:
	add.s32 	%r48, %r5, %r47;
	setp.ge.s32 	%p19, %r48, %r103;
	@%p19 bra 	$L__BB0_21;
	mul.wide.s32 	%rd20, %r141, 4;
	add.s64 	%rd21, %rd1, %rd20;
	ld.global.f32 	%f80, [%rd21];
	setp.gt.f32 	%p20, %f108, %f80;
	selp.f32 	%f108, %f108, %f80, %p20;
$L__BB0_21:
	add.s32 	%r49, %r5, %r48;
	setp.ge.s32 	%p21, %r49, %r103;
	@%p21 bra 	$L__BB0_23;
	mul.wide.s32 	%rd22, %r140, 4;
	add.s64 	%rd23, %rd1, %rd22;
	ld.global.f32 	%f81, [%rd23];
	setp.gt.f32 	%p22, %f108, %f81;
	selp.f32 	%f108, %f108, %f81, %p22;
$L__BB0_23:
	add.s32 	%r50, %r5, %r49;
	setp.ge.s32 	%p23, %r50, %r103;
	@%p23 bra 	$L__BB0_25;
	mul.wide.s32 	%rd24, %r139, 4;
	add.s64 	%rd25, %rd1, %rd24;
	ld.global.f32 	%f82, [%rd25];
	setp.gt.f32 	%p24, %f108, %f82;
	selp.f32 	%f108, %f108, %f82, %p24;
$L__BB0_25:
	add.s32 	%r51, %r5, %r50;
	setp.ge.s32 	%p25, %r51, %r103;
	@%p25 bra 	$L__BB0_27;
	mul.wide.s32 	%rd26, %r138, 4;
	add.s64 	%rd27, %rd1, %rd26;
	ld.global.f32 	%f83, [%rd27];
	setp.gt.f32 	%p26, %f108, %f83;
	selp.f32 	%f108, %f108, %f83, %p26;
$L__BB0_27:
	add.s32 	%r52, %r5, %r51;
	setp.ge.s32 	%p27, %r52, %r103;
	@%p27 bra 	$L__BB0_29;
	mul.wide.s32 	%rd28, %r137, 4;
	add.s64 	%rd29, %rd1, %rd28;
	ld.global.f32 	%f84, [%rd29];
	setp.gt.f32 	%p28, %f108, %f84;
	selp.f32 	%f108, %f108, %f84, %p28;
$L__BB0_29:
	add.s32 	%r53, %r5, %r52;
	setp.ge.s32 	%p29, %r53, %r103;
	@%p29 bra 	$L__BB0_31;
	mul.wide.s32 	%rd30, %r136, 4;
	add.s64 	%rd31, %rd1, %rd30;
	ld.global.f32 	%f85, [%rd31];
	setp.gt.f32 	%p30, %f108, %f85;
	selp.f32 	%f108, %f108, %f85, %p30;
$L__BB0_31:
	add.s32 	%r54, %r5, %r53;
	setp.ge.s32 	%p31, %r54, %r103;
	@%p31 bra 	$L__BB0_33;
	mul.wide.s32 	%rd32, %r135, 4;
	add.s64 	%rd33, %rd1, %rd32;
	ld.global.f32 	%f86, [%rd33];
	setp.gt.f32 	%p32, %f108, %f86;
	selp.f32 	%f108, %f108, %f86, %p32;
$L__BB0_33:
	add.s32 	%r126, %r5, %r54;
	setp.ge.s32 	%p33, %r126, %r103;
	@%p33 bra 	$L__BB0_35;
	mul.wide.s32 	%rd34, %r134, 4;
	add.s64 	%rd35, %rd1, %rd34;
	ld.global.f32 	%f87, [%rd35];
	setp.gt.f32 	%p34, %f108, %f87;
	selp.f32 	%f108, %f108, %f87, %p34;
$L__BB0_35:
	and.b32  	%r151, %r6, 2147483632;
	add.s32 	%r149, %r149, 16;
	shl.b32 	%r127, %r5, 4;
	add.s32 	%r148, %r148, %r127;
	add.s32 	%r147, %r147, %r127;
	add.s32 	%r146, %r146, %r127;
	add.s32 	%r145, %r145, %r127;
	add.s32 	%r144, %r144, %r127;
	add.s32 	%r143, %r143, %r127;
	add.s32 	%r142, %r142, %r127;
	add.s32 	%r141, %r141, %r127;
	add.s32 	%r140, %r140, %r127;
	add.s32 	%r139, %r139, %r127;
	add.s32 	%r138, %r138, %r127;
	add.s32 	%r137, %r137, %r127;
	add.s32 	%r136, %r136, %r127;
	add.s32 	%r135, %r135, %r127;
	add.s32 	%r134, %r134, %r127;
	add.s32 	%r133, %r133, %r127;
	setp.ne.s32 	%p35, %r149, 0;
	@%p35 bra 	$L__BB0_3;
$L__BB0_36:
	and.b32  	%r74, %r6, 15;
	setp.eq.s32 	%p36, %r74, 0;
	@%p36 bra 	$L__BB0_71;
	mad.lo.s32 	%r75, %r2, %r155, %r1;
	and.b32  	%r76, %r6, 7;
	setp.lt.u32 	%p37, %r74, 8;
	@%p37 bra 	$L__BB0_55;
	mad.lo.s32 	%r77, %r151, %r5, %r75;
	setp.ge.s32 	%p38, %r77, %r103;
	@%p38 bra 	$L__BB0_40;
	mul.wide.s32 	%rd36, %r77, 4;
	add.s64 	%rd37, %rd1, %rd36;
	ld.global.f32 	%f89, [%rd37];
	setp.gt.f32 	%p39, %f108, %f89;
	selp.f32 	%f108, %f108, %f89, %p39;
$L__BB0_40:
	add.s32 	%r78, %r77, %r5;
	setp.ge.s32 	%p40, %r78, %r103;
	@%p40 bra 	$L__BB0_42;
	mul.wide.s32 	%rd38, %r78, 4;
	add.s64 	%rd39, %rd1, %rd38;
	ld.global.f32 	%f90, [%rd39];
	setp.gt.f32 	%p41, %f108, %f90;
	selp.f32 	%f108, %f108, %f90, %p41;
$L__BB0_42:
	add.s32 	%r79, %r78, %r5;
	setp.ge.s32 	%p42, %r79, %r103;
	@%p42 bra 	$L__BB0_44;
	mul.wide.s32 	%rd40, %r79, 4;
	add.s64 	%rd41, %rd1, %rd40;
	ld.global.f32 	%f91, [%rd41];
	setp.gt.f32 	%p43, %f108, %f91;
	selp.f32 	%f108, %f108, %f91, %p43;
$L__BB0_44:
	add.s32 	%r80, %r79, %r5;
	setp.ge.s32 	%p44, %r80, %r103;
	@%p44 bra 	$L__BB0_46;
	mul.wide.s32 	%rd42, %r80, 4;
	add.s64 	%rd43, %rd1, %rd42;
	ld.global.f32 	%f92, [%rd43];
	setp.gt.f32 	%p45, %f108, %f92;
	selp.f32 	%f108, %f108, %f92, %p45;
$L__BB0_46:
	add.s32 	%r81, %r80, %r5;
	setp.ge.s32 	%p46, %r81, %r103;
	@%p46 bra 	$L__BB0_48;
	mul.wide.s32 	%rd44, %r81, 4;
	add.s64 	%rd45, %rd1, %rd44;
	ld.global.f32 	%f93, [%rd45];
	setp.gt.f32 	%p47, %f108, %f93;
	selp.f32 	%f108, %f108, %f93, %p47;
$L__BB0_48:
	add.s32 	%r82, %r81, %r5;
	setp.ge.s32 	%p48, %r82, %r103;
	@%p48 bra 	$L__BB0_50;
	mul.wide.s32 	%rd46, %r82, 4;
	add.s64 	%rd47, %rd1, %rd46;
	ld.global.f32 	%f94, [%rd47];
	setp.gt.f32 	%p49, %f108, %f94;
	selp.f32 	%f108, %f108, %f94, %p49;
$L__BB0_50:
	add.s32 	%r83, %r82, %r5;
	setp.ge.s32 	%p50, %r83, %r103;
	@%p50 bra 	$L__BB0_52;
	mul.wide.s32 	%rd48, %r83, 4;
	add.s64 	%rd49, %rd1, %rd48;
	ld.global.f32 	%f95, [%rd49];
	setp.gt.f32 	%p51, %f108, %f95;
	selp.f32 	%f108, %f108, %f95, %p51;
$L__BB0_52:
	add.s32 	%r84, %r83, %r5;
	setp.ge.s32 	%p52, %r84, %r103;
	@%p52 bra 	$L__BB0_54;
	mul.wide.s32 	%rd50, %r84, 4;
	add.s64 	%rd51, %rd1, %rd50;
	ld.global.f32 	%f96, [%rd51];
	setp.gt.f32 	%p53, %f108, %f96;
	selp.f32 	%f108, %f108, %f96, %p53;
$L__BB0_54:
	add.s32 	%r151, %r151, 8;
$L__BB0_55:
	setp.eq.s32 	%p54, %r76, 0;
	@%p54 bra 	$L__BB0_71;
	and.b32  	%r87, %r6, 3;
	setp.lt.u32 	%p55, %r76, 4;
	@%p55 bra 	$L__BB0_66;
	mad.lo.s32 	%r88, %r151, %r5, %r75;
	setp.ge.s32 	%p56, %r88, %r103;
	@%p56 bra 	$L__BB0_59;
	mul.wide.s32 	%rd52, %r88, 4;
	add.s64 	%rd53, %rd1, %rd52;
	ld.global.f32 	%f98, [%rd53];
	setp.gt.f32 	%p57, %f108, %f98;
	selp.f32 	%f108, %f108, %f98, %p57;
$L__BB0_59:
	add.s32 	%r89, %r88, %r5;
	setp.ge.s32 	%p58, %r89, %r103;
	@%p58 bra 	$L__BB0_61;
	mul.wide.s32 	%rd54, %r89, 4;
	add.s64 	%rd55, %rd1, %rd54;
	ld.global.f32 	%f99, [%rd55];
	setp.gt.f32 	%p59, %f108, %f99;
	selp.f32 	%f108, %f108, %f99, %p59;
$L__BB0_61:
	add.s32 	%r90, %r89, %r5;
	setp.ge.s32 	%p60, %r90, %r103;
	@%p60 bra 	$L__BB0_63;
	mul.wide.s32 	%rd56, %r90, 4;
	add.s64 	%rd57, %rd1, %rd56;
	ld.global.f32 	%f100, [%rd57];
	setp.gt.f32 	%p61, %f108, %f100;
	selp.f32 	%f108, %f108, %f100, %p61;
$L__BB0_63:
	add.s32 	%r91, %r90, %r5;
	setp.ge.s32 	%p62, %r91, %r103;
	@%p62 bra 	$L__BB0_65;
	mul.wide.s32 	%rd58, %r91, 4;
	add.s64 	%rd59, %rd1, %rd58;
	ld.global.f32 	%f101, [%rd59];
	setp.gt.f32 	%p63, %f108, %f101;
	selp.f32 	%f108, %f108, %f101, %p63;
$L__BB0_65:
	add.s32 	%r151, %r151, 4;
$L__BB0_66:
	setp.eq.s32 	%p64, %r87, 0;
	@%p64 bra 	$L__BB0_71;
	mad.lo.s32 	%r128, %r4, %r151, %r2;
	mad.lo.s32 	%r154, %r155, %r128, %r1;
	neg.s32 	%r153, %r87;
$L__BB0_68:
	.pragma "nounroll";
	setp.ge.s32 	%p65, %r154, %r103;
	@%p65 bra 	$L__BB0_70;
	mul.wide.s32 	%rd60, %r154, 4;
	add.s64 	%rd61, %rd1, %rd60;
	ld.global.f32 	%f102, [%rd61];
	setp.gt.f32 	%p66, %f108, %f102;
	selp.f32 	%f108, %f108, %f102, %p66;
$L__BB0_70:
	add.s32 	%r154, %r154, %r5;
	add.s32 	%r153, %r153, 1;
	setp.ne.s32 	%p67, %r153, 0;
	@%p67 bra 	$L__BB0_68;
$L__BB0_71:
	shl.b32 	%r129, %r1, 2;
	mov.u32 	%r130, _ZZ16block_reduce_maxPKfPfiE4sMax;
	add.s32 	%r100, %r130, %r129;
	st.shared.f32 	[%r100], %f108;
	bar.sync 	0;
	setp.lt.u32 	%p68, %r155, 2;
	@%p68 bra 	$L__BB0_75;
$L__BB0_72:
	shr.u32 	%r102, %r155, 1;
	setp.ge.u32 	%p69, %r1, %r102;
	@%p69 bra 	$L__BB0_74;
	ld.shared.f32 	%f103, [%r100];
	shl.b32 	%r131, %r102, 2;
	add.s32 	%r132, %r100, %r131;
	ld.shared.f32 	%f104, [%r132];
	setp.gt.f32 	%p70, %f103, %f104;
	selp.f32 	%f105, %f103, %f104, %p70;
	st.shared.f32 	[%r100], %f105;
$L__BB0_74:
	bar.sync 	0;
	setp.gt.u32 	%p71, %r155, 3;
	mov.u32 	%r155, %r102;
	@%p71 bra 	$L__BB0_72;
$L__BB0_75:
	setp.ne.s32 	%p72, %r1, 0;
	@%p72 bra 	$L__BB0_77;
	ld.param.u64 	%rd65, [_Z16block_reduce_maxPKfPfi_param_1];
	ld.shared.f32 	%f106, [_ZZ16block_reduce_maxPKfPfiE4sMax];
	cvta.to.global.u64 	%rd62, %rd65;
	mul.wide.u32 	%rd63, %r2, 4;
	add.s64 	%rd64, %rd62, %rd63;
	st.global.f32 	[%rd64], %f106;
$L__BB0_77:
	ret;

}
	// .globl	_Z19finalize_reduce_maxPKfPfi
.visible .entry _Z19finalize_reduce_maxPKfPfi(
	.param .u64 .ptr .align 1 _Z19finalize_reduce_maxPKfPfi_param_0,
	.param .u64 .ptr .align 1 _Z19finalize_reduce_maxPKfPfi_param_1,
	.param .u32 _Z19finalize_reduce_maxPKfPfi_param_2
)
{
	.reg .pred 	%p<9>;
	.reg .b32 	%r<16>;
	.reg .b32 	%f<13>;
	.reg .b64 	%rd<7>;
	// demoted variable
	.shared .align 4 .b8 _ZZ19finalize_reduce_maxPKfPfiE4sMax[1024];
	ld.param.u64 	%rd2, [_Z19finalize_reduce_maxPKfPfi_param_0];
	ld.param.u64 	%rd3, [_Z19finalize_reduce_maxPKfPfi_param_1];
	ld.param.u32 	%r9, [_Z19finalize_reduce_maxPKfPfi_param_2];
	mov.u32 	%r1, %tid.x;
	setp.ge.s32 	%p1, %r1, %r9;
	mov.f32 	%f12, 0fFF7FFFFF;
	@%p1 bra 	$L__BB1_3;
	mov.u32 	%r2, %ntid.x;
	cvta.to.global.u64 	%rd1, %rd2;
	mov.f32 	%f12, 0fFF7FFFFF;
	mov.u32 	%r14, %r1;
$L__BB1_2:
	mul.wide.s32 	%rd4, %r14, 4;
	add.s64 	%rd5, %rd1, %rd4;
	ld.global.f32 	%f6, [%rd5];
	setp.gt.f32 	%p2, %f12, %f6;
	selp.f32 	%f12, %f12, %f6, %p2;
	add.s32 	%r14, %r14, %r2;
	setp.lt.s32 	%p3, %r14, %r9;
	@%p3 bra 	$L__BB1_2;
$L__BB1_3:
	shl.b32 	%r10, %r1, 2;
	mov.u32 	%r11, _ZZ19finalize_reduce_maxPKfPfiE4sMax;
	add.s32 	%r5, %r11, %r10;
	st.shared.f32 	[%r5], %f12;
	bar.sync 	0;
	mov.u32 	%r15, %ntid.x;
	setp.lt.u32 	%p4, %r15, 2;
	@%p4 bra 	$L__BB1_7;
$L__BB1_4:
	shr.u32 	%r8, %r15, 1;
	setp.ge.u32 	%p5, %r1, %r8;
	@%p5 bra 	$L__BB1_6;
	ld.shared.f32 	%f7, [%r5];
	shl.b32 	%r12, %r8, 2;
	add.s32 	%r13, %r5, %r12;
	ld.shared.f32 	%f8, [%r13];
	setp.gt.f32 	%p6, %f7, %f8;
	selp.f32 	%f9, %f7, %f8, %p6;
	st.shared.f32 	[%r5], %f9;
$L__BB1_6:
	bar.sync 	0;
	setp.gt.u32 	%p7, %r15, 3;
	mov.u32 	%r15, %r8;
	@%p7 bra 	$L__BB1_4;
$L__BB1_7:
	setp.ne.s32 	%p8, %r1, 0;
	@%p8 bra 	$L__BB1_9;
	ld.shared.f32 	%f10, [_ZZ19finalize_reduce_maxPKfPfiE4sMax];
	cvta.to.global.u64 	%rd6, %rd3;
	st.global.f32 	[%rd6], %f10;
$L__BB1_9:
	ret;

}
	// .globl	_Z19exp_and_partial_sumPKfPfS0_S1_i
.visible .entry _Z19exp_and_partial_sumPKfPfS0_S1_i(
	.param .u64 .ptr .align 1 _Z19exp_and_partial_sumPKfPfS0_S1_i_param_0,
	.param .u64 .ptr .align 1 _Z19exp_and_partial_sumPKfPfS0_S1_i_param_1,
	.param .u64 .ptr .align 1 _Z19exp_and_partial_sumPKfPfS0_S1_i_param_2,
	.param .u64 .ptr .align 1 _Z19exp_and_partial_sumPKfPfS0_S1_i_param_3,
	.param .u32 _Z19exp_and_partial_sumPKfPfS0_S1_i_param_4
)
{
	.reg .pred 	%p<11>;
	.reg .b32 	%r<49>;
	.reg .b32 	%f<93>;
	.reg .b64 	%rd<24>;
	// demoted variable
	.shared .align 4 .b8 _ZZ19exp_and_partial_sumPKfPfS0_S1_iE4sAcc[1024];
	ld.param.u64 	%rd5, [_Z19exp_and_partial_sumPKfPfS0_S1_i_param_0];
	ld.param.u64 	%rd6, [_Z19exp_and_partial_sumPKfPfS0_S1_i_param_1];
	ld.param.u64 	%rd7, [_Z19exp_and_partial_sumPKfPfS0_S1_i_param_2];
	ld.param.u64 	%rd4, [_Z19exp_and_partial_sumPKfPfS0_S1_i_param_3];
	ld.param.u32 	%r18, [_Z19exp_and_partial_sumPKfPfS0_S1_i_param_4];
	cvta.to.global.u64 	%rd1, %rd6;
	cvta.to.global.u64 	%rd2, %rd7;
	cvta.to.global.u64 	%rd3, %rd5;
	mov.u32 	%r1, %tid.x;
	mov.u32 	%r2, %ctaid.x;
	mov.u32 	%r48, %ntid.x;
	mad.lo.s32 	%r46, %r2, %r48, %r1;
	mov.u32 	%r19, %nctaid.x;
	mul.lo.s32 	%r5, %r48, %r19;
	setp.ge.s32 	%p1, %r46, %r18;
	mov.f32 	%f92, 0f00000000;
	@%p1 bra 	$L__BB2_7;
	add.s32 	%r20, %r46, %r5;
	max.s32 	%r21, %r18, %r20;
	setp.lt.s32 	%p2, %r20, %r18;
	selp.u32 	%r22, 1, 0, %p2;
	add.s32 	%r23, %r20, %r22;
	sub.s32 	%r24, %r21, %r23;
	div.u32 	%r25, %r24, %r5;
	add.s32 	%r6, %r25, %r22;
	and.b32  	%r26, %r6, 3;
	setp.eq.s32 	%p3, %r26, 3;
	mov.f32 	%f92, 0f00000000;
	@%p3 bra 	$L__BB2_4;
	add.s32 	%r27, %r6, 1;
	and.b32  	%r28, %r27, 3;
	neg.s32 	%r44, %r28;
	mov.f32 	%f92, 0f00000000;
$L__BB2_3:
	.pragma "nounroll";
	mul.wide.s32 	%rd8, %r46, 4;
	add.s64 	%rd9, %rd1, %rd8;
	add.s64 	%rd10, %rd3, %rd8;
	ld.global.f32 	%f12, [%rd10];
	ld.global.f32 	%f13, [%rd2];
	sub.f32 	%f14, %f12, %f13;
	fma.rn.f32 	%f15, %f14, 0f3BBB989D, 0f3F000000;
	cvt.sat.f32.f32 	%f16, %f15;
	mov.f32 	%f17, 0f4B400001;
	mov.f32 	%f18, 0f437C0000;
	fma.rm.f32 	%f19, %f16, %f18, %f17;
	add.f32 	%f20, %f19, 0fCB40007F;
	neg.f32 	%f21, %f20;
	fma.rn.f32 	%f22, %f14, 0f3FB8AA3B, %f21;
	fma.rn.f32 	%f23, %f14, 0f32A57060, %f22;
	mov.b32 	%r29, %f19;
	shl.b32 	%r30, %r29, 23;
	mov.b32 	%f24, %r30;
	ex2.approx.ftz.f32 	%f25, %f23;
	mul.f32 	%f26, %f25, %f24;
	st.global.f32 	[%rd9], %f26;
	add.f32 	%f92, %f92, %f26;
	add.s32 	%r46, %r46, %r5;
	add.s32 	%r44, %r44, 1;
	setp.ne.s32 	%p4, %r44, 0;
	@%p4 bra 	$L__BB2_3;
$L__BB2_4:
	setp.lt.u32 	%p5, %r6, 3;
	@%p5 bra 	$L__BB2_7;
	mul.wide.s32 	%rd14, %r5, 4;
	shl.b32 	%r39, %r5, 2;
$L__BB2_6:
	mul.wide.s32 	%rd11, %r46, 4;
	add.s64 	%rd12, %rd3, %rd11;
	ld.global.f32 	%f27, [%rd12];
	ld.global.f32 	%f28, [%rd2];
	sub.f32 	%f29, %f27, %f28;
	fma.rn.f32 	%f30, %f29, 0f3BBB989D, 0f3F000000;
	cvt.sat.f32.f32 	%f31, %f30;
	mov.f32 	%f32, 0f4B400001;
	mov.f32 	%f33, 0f437C0000;
	fma.rm.f32 	%f34, %f31, %f33, %f32;
	add.f32 	%f35, %f34, 0fCB40007F;
	neg.f32 	%f36, %f35;
	fma.rn.f32 	%f37, %f29, 0f3FB8AA3B, %f36;
	fma.rn.f32 	%f38, %f29, 0f32A57060, %f37;
	mov.b32 	%r31, %f34;
	shl.b32 	%r32, %r31, 23;
	mov.b32 	%f39, %r32;
	ex2.approx.ftz.f32 	%f40, %f38;
	mul.f32 	%f41, %f40, %f39;
	add.s64 	%rd13, %rd1, %rd11;
	st.global.f32 	[%rd13], %f41;
	add.f32 	%f42, %f92, %f41;
	add.s64 	%rd15, %rd12, %rd14;
	ld.global.f32 	%f43, [%rd15];
	ld.global.f32 	%f44, [%rd2];
	sub.f32 	%f45, %f43, %f44;
	fma.rn.f32 	%f46, %f45, 0f3BBB989D, 0f3F000000;
	cvt.sat.f32.f32 	%f47, %f46;
	fma.rm.f32 	%f48, %f47, %f33, %f32;
	add.f32 	%f49, %f48, 0fCB40007F;
	neg.f32 	%f50, %f49;
	fma.rn.f32 	%f51, %f45, 0f3FB8AA3B, %f50;
	fma.rn.f32 	%f52, %f45, 0f32A57060, %f51;
	mov.b32 	%r33, %f48;
	shl.b32 	%r34, %r33, 23;
	mov.b32 	%f53, %r34;
	ex2.approx.ftz.f32 	%f54, %f52;
	mul.f32 	%f55, %f54, %f53;
	add.s64 	%rd16, %rd13, %rd14;
	st.global.f32 	[%rd16], %f55;
	add.f32 	%f56, %f42, %f55;
	add.s64 	%rd17, %rd15, %rd14;
	ld.global.f32 	%f57, [%rd17];
	ld.global.f32 	%f58, [%rd2];
	sub.f32 	%f59, %f57, %f58;
	fma.rn.f32 	%f60, %f59, 0f3BBB989D, 0f3F000000;
	cvt.sat.f32.f32 	%f61, %f60;
	fma.rm.f32 	%f62, %f61, %f33, %f32;
	add.f32 	%f63, %f62, 0fCB40007F;
	neg.f32 	%f64, %f63;
	fma.rn.f32 	%f65, %f59, 0f3FB8AA3B, %f64;
	fma.rn.f32 	%f66, %f59, 0f32A57060, %f65;
	mov.b32 	%r35, %f62;
	shl.b32 	%r36, %r35, 23;
	mov.b32 	%f67, %r36;
	ex2.approx.ftz.f32 	%f68, %f66;
	mul.f32 	%f69, %f68, %f67;
	add.s64 	%rd18, %rd16, %rd14;
	st.global.f32 	[%rd18], %f69;
	add.f32 	%f70, %f56, %f69;
	add.s64 	%rd19, %rd17, %rd14;
	ld.global.f32 	%f71, [%rd19];
	ld.global.f32 	%f72, [%rd2];
	sub.f32 	%f73, %f71, %f72;
	fma.rn.f32 	%f74, %f73, 0f3BBB989D, 0f3F000000;
	cvt.sat.f32.f32 	%f75, %f74;
	fma.rm.f32 	%f76, %f75, %f33, %f32;
	add.f32 	%f77, %f76, 0fCB40007F;
	neg.f32 	%f78, %f77;
	fma.rn.f32 	%f79, %f73, 0f3FB8AA3B, %f78;
	fma.rn.f32 	%f80, %f73, 0f32A57060, %f79;
	mov.b32 	%r37, %f76;
	shl.b32 	%r38, %r37, 23;
	mov.b32 	%f81, %r38;
	ex2.approx.ftz.f32 	%f82, %f80;
	mul.f32 	%f83, %f82, %f81;
	add.s64 	%rd20, %rd18, %rd14;
	st.global.f32 	[%rd20], %f83;
	add.f32 	%f92, %f70, %f83;
	add.s32 	%r46, %r39, %r46;
	setp.lt.s32 	%p6, %r46, %r18;
	@%p6 bra 	$L__BB2_6;
$L__BB2_7:
	shl.b32 	%r40, %r1, 2;
	mov.u32 	%r41, _ZZ19exp_and_partial_sumPKfPfS0_S1_iE4sAcc;
	add.s32 	%r15, %r41, %r40;
	st.shared.f32 	[%r15], %f92;
	bar.sync 	0;
	setp.lt.u32 	%p7, %r48, 2;
	@%p7 bra 	$L__BB2_11;
$L__BB2_8:
	shr.u32 	%r17, %r48, 1;
	setp.ge.u32 	%p8, %r1, %r17;
	@%p8 bra 	$L__BB2_10;
	shl.b32 	%r42, %r17, 2;
	add.s32 	%r43, %r15, %r42;
	ld.shared.f32 	%f84, [%r43];
	ld.shared.f32 	%f85, [%r15];
	add.f32 	%f86, %f84, %f85;
	st.shared.f32 	[%r15], %f86;
$L__BB2_10:
	bar.sync 	0;
	setp.gt.u32 	%p9, %r48, 3;
	mov.u32 	%r48, %r17;
	@%p9 bra 	$L__BB2_8;
$L__BB2_11:
	setp.ne.s32 	%p10, %r1, 0;
	@%p10 bra 	$L__BB2_13;
	ld.shared.f32 	%f87, [_ZZ19exp_and_partial_sumPKfPfS0_S1_iE4sAcc];
	cvta.to.global.u64 	%rd21, %rd4;
	mul.wide.u32 	%rd22, %r2, 4;
	add.s64 	%rd23, %rd21, %rd22;
	st.global.f32 	[%rd23], %f87;
$L__BB2_13:
	ret;

}
	// .globl	_Z19finalize_reduce_sumPKfPfi
.visible .entry _Z19finalize_reduce_sumPKfPfi(
	.param .u64 .ptr .align 1 _Z19finalize_reduce_sumPKfPfi_param_0,
	.param .u64 .ptr .align 1 _Z19finalize_reduce_sumPKfPfi_param_1,
	.param .u32 _Z19finalize_reduce_sumPKfPfi_param_2
)
{
	.reg .pred 	%p<7>;
	.reg .b32 	%r<16>;
	.reg .b32 	%f<13>;
	.reg .b64 	%rd<7>;
	// demoted variable
	.shared .align 4 .b8 _ZZ19finalize_reduce_sumPKfPfiE4sSum[1024];
	ld.param.u64 	%rd2, [_Z19finalize_reduce_sumPKfPfi_param_0];
	ld.param.u64 	%rd3, [_Z19finalize_reduce_sumPKfPfi_param_1];
	ld.param.u32 	%r9, [_Z19finalize_reduce_sumPKfPfi_param_2];
	mov.u32 	%r1, %tid.x;
	setp.ge.s32 	%p1, %r1, %r9;
	mov.f32 	%f12, 0f00000000;
	@%p1 bra 	$L__BB3_3;
	mov.u32 	%r2, %ntid.x;
	cvta.to.global.u64 	%rd1, %rd2;
	mov.f32 	%f12, 0f00000000;
	mov.u32 	%r14, %r1;
$L__BB3_2:
	mul.wide.s32 	%rd4, %r14, 4;
	add.s64 	%rd5, %rd1, %rd4;
	ld.global.f32 	%f6, [%rd5];
	add.f32 	%f12, %f12, %f6;
	add.s32 	%r14, %r14, %r2;
	setp.lt.s32 	%p2, %r14, %r9;
	@%p2 bra 	$L__BB3_2;
$L__BB3_3:
	shl.b32 	%r10, %r1, 2;
	mov.u32 	%r11, _ZZ19finalize_reduce_sumPKfPfiE4sSum;
	add.s32 	%r5, %r11, %r10;
	st.shared.f32 	[%r5], %f12;
	bar.sync 	0;
	mov.u32 	%r15, %ntid.x;
	setp.lt.u32 	%p3, %r15, 2;
	@%p3 bra 	$L__BB3_7;
$L__BB3_4:
	shr.u32 	%r8, %r15, 1;
	setp.ge.u32 	%p4, %r1, %r8;
	@%p4 bra 	$L__BB3_6;
	shl.b32 	%r12, %r8, 2;
	add.s32 	%r13, %r5, %r12;
	ld.shared.f32 	%f7, [%r13];
	ld.shared.f32 	%f8, [%r5];
	add.f32 	%f9, %f7, %f8;
	st.shared.f32 	[%r5], %f9;
$L__BB3_6:
	bar.sync 	0;
	setp.gt.u32 	%p5, %r15, 3;
	mov.u32 	%r15, %r8;
	@%p5 bra 	$L__BB3_4;
$L__BB3_7:
	setp.ne.s32 	%p6, %r1, 0;
	@%p6 bra 	$L__BB3_9;
	ld.shared.f32 	%f10, [_ZZ19finalize_reduce_sumPKfPfiE4sSum];
	cvta.to.global.u64 	%rd6, %rd3;
	st.global.f32 	[%rd6], %f10;
$L__BB3_9:
	ret;

}
	// .globl	_Z9normalizePfPKfi
.visible .entry _Z9normalizePfPKfi(
	.param .u64 .ptr .align 1 _Z9normalizePfPKfi_param_0,
	.param .u64 .ptr .align 1 _Z9normalizePfPKfi_param_1,
	.param .u32 _Z9normalizePfPKfi_param_2
)
{
	.reg .pred 	%p<7>;
	.reg .b32 	%r<31>;
	.reg .b32 	%f<16>;
	.reg .b64 	%rd<13>;

	ld.param.u64 	%rd3, [_Z9normalizePfPKfi_param_0];
	ld.param.u64 	%rd4, [_Z9normalizePfPKfi_param_1];
	ld.param.u32 	%r12, [_Z9normalizePfPKfi_param_2];
	cvta.to.global.u64 	%rd1, %rd4;
	cvta.to.global.u64 	%rd2, %rd3;
	mov.u32 	%r13, %ntid.x;
	mov.u32 	%r14, %nctaid.x;
	mul.lo.s32 	%r1, %r13, %r14;
	mov.u32 	%r15, %ctaid.x;
	mov.u32 	%r16, %tid.x;
	mad.lo.s32 	%r29, %r15, %r13, %r16;
	setp.ge.s32 	%p1, %r29, %r12;
	@%p1 bra 	$L__BB4_7;
	add.s32 	%r17, %r29, %r1;
	max.s32 	%r18, %r12, %r17;
	setp.lt.s32 	%p2, %r17, %r12;
	selp.u32 	%r19, 1, 0, %p2;
	add.s32 	%r20, %r17, %r19;
	sub.s32 	%r21, %r18, %r20;
	div.u32 	%r22, %r21, %r1;
	add.s32 	%r3, %r22, %r19;
	and.b32  	%r23, %r3, 3;
	setp.eq.s32 	%p3, %r23, 3;
	@%p3 bra 	$L__BB4_4;
	add.s32 	%r24, %r3, 1;
	and.b32  	%r25, %r24, 3;
	neg.s32 	%r27, %r25;
$L__BB4_3:
	.pragma "nounroll";
	mul.wide.s32 	%rd5, %r29, 4;
	add.s64 	%rd6, %rd2, %rd5;
	ld.global.f32 	%f1, [%rd6];
	ld.global.f32 	%f2, [%rd1];
	div.rn.f32 	%f3, %f1, %f2;
	st.global.f32 	[%rd6], %f3;
	add.s32 	%r29, %r29, %r1;
	add.s32 	%r27, %r27, 1;
	setp.ne.s32 	%p4, %r27, 0;
	@%p4 bra 	$L__BB4_3;
$L__BB4_4:
	setp.lt.u32 	%p5, %r3, 3;
	@%p5 bra 	$L__BB4_7;
	mul.wide.s32 	%rd9, %r1, 4;
	shl.b32 	%r26, %r1, 2;
$L__BB4_6:
	mul.wide.s32 	%rd7, %r29, 4;
	add.s64 	%rd8, %rd2, %rd7;
	ld.global.f32 	%f4, [%rd8];
	ld.global.f32 	%f5, [%rd1];
	div.rn.f32 	%f6, %f4, %f5;
	st.global.f32 	[%rd8], %f6;
	add.s64 	%rd10, %rd8, %rd9;
	ld.global.f32 	%f7, [%rd10];
	ld.global.f32 	%f8, [%rd1];
	div.rn.f32 	%f9, %f7, %f8;
	st.global.f32 	[%rd10], %f9;
	add.s64 	%rd11, %rd10, %rd9;
	ld.global.f32 	%f10, [%rd11];
	ld.global.f32 	%f11, [%rd1];
	div.rn.f32 	%f12, %f10, %f11;
	st.global.f32 	[%rd11], %f12;
	add.s64 	%rd12, %rd11, %rd9;
	ld.global.f32 	%f13, [%rd12];
	ld.global.f32 	%f14, [%rd1];
	div.rn.f32 	%f15, %f13, %f14;
	st.global.f32 	[%rd12], %f15;
	add.s32 	%r29, %r26, %r29;
	setp.lt.s32 	%p6, %r29, %r12;
	@%p6 bra 	$L__BB4_6;
$L__BB4_7:
	ret;

}


// ===== COMPILED SASS (sm_100) =====

	.target	sm_100

	.elftype	@"ET_EXEC"


//--------------------- .note.nv.tkinfo           --------------------------
	.section	.note.nv.tkinfo,"",@"SHT_NOTE"
	.sectionflags	@"SHF_NOTE_NV_TKINFO"
	.tkinfo
        /*0018*/ 	.word	0x00000002
        /*0030*/ 	.string	""
        /*0030*/ 	.string	"ptxas"
        /*0030*/ 	.string	"Cuda compilation tools, release 13.0, V13.0.88"
        /*0030*/ 	.string	"Build cuda_13.0.r13.0/compiler.36424714_0"
        /*0030*/ 	.string	"-arch sm_100 -m 64 "



//--------------------- .note.nv.cuinfo           --------------------------
	.section	.note.nv.cuinfo,"",@"SHT_NOTE"
	.sectionflags	@"SHF_NOTE_NV_CUINFO"
        /*0018*/ 	.short	0x0002
        /*001a*/ 	.short	0x0064
        /*001c*/ 	.short	0x0082
	.zero		2


//--------------------- .nv.info                  --------------------------
	.section	.nv.info,"",@"SHT_CUDA_INFO"
	.align	4


	//----- nvinfo : EIATTR_REGCOUNT
	.align		4
        /*0000*/ 	.byte	0x04, 0x2f
        /*0002*/ 	.short	(.L_1 - .L_0)
	.align		4
.L_0:
        /*0004*/ 	.word	index@(_Z16block_reduce_maxPKfPfi)
        /*0008*/ 	.word	0x00000020


	//----- nvinfo : EIATTR_FRAME_SIZE
	.align		4
.L_1:
        /*000c*/ 	.byte	0x04, 0x11
        /*000e*/ 	.short	(.L_3 - .L_2)
	.align		4
.L_2:
        /*0010*/ 	.word	index@(_Z16block_reduce_maxPKfPfi)
        /*0014*/ 	.word	0x00000000


	//----- nvinfo : EIATTR_REGCOUNT
	.align		4
.L_3:
        /*0018*/ 	.byte	0x04, 0x2f
        /*001a*/ 	.short	(.L_5 - .L_4)
	.align		4
.L_4:
        /*001c*/ 	.word	index@(_Z19finalize_reduce_maxPKfPfi)
        /*0020*/ 	.word	0x0000000b


	//----- nvinfo : EIATTR_FRAME_SIZE
	.align		4
.L_5:
        /*0024*/ 	.byte	0x04, 0x11
        /*0026*/ 	.short	(.L_7 - .L_6)
	.align		4
.L_6:
        /*0028*/ 	.word	index@(_Z19finalize_reduce_maxPKfPfi)
        /*002c*/ 	.word	0x00000000


	//----- nvinfo : EIATTR_REGCOUNT
	.align		4
.L_7:
        /*0030*/ 	.byte	0x04, 0x2f
        /*0032*/ 	.short	(.L_9 - .L_8)
	.align		4
.L_8:
        /*0034*/ 	.word	index@(_Z19exp_and_partial_sumPKfPfS0_S1_i)
        /*0038*/ 	.word	0x0000001e


	//----- nvinfo : EIATTR_FRAME_SIZE
	.align		4
.L_9:
        /*003c*/ 	.byte	0x04, 0x11
        /*003e*/ 	.short	(.L_11 - .L_10)
	.align		4
.L_10:
        /*0040*/ 	.word	index@(_Z19exp_and_partial_sumPKfPfS0_S1_i)
        /*0044*/ 	.word	0x00000000


	//----- nvinfo : EIATTR_REGCOUNT
	.align		4
.L_11:
        /*0048*/ 	.byte	0x04, 0x2f
        /*004a*/ 	.short	(.L_13 - .L_12)
	.align		4
.L_12:
        /*004c*/ 	.word	index@(_Z19finalize_reduce_sumPKfPfi)
        /*0050*/ 	.word	0x0000000b


	//----- nvinfo : EIATTR_FRAME_SIZE
	.align		4
.L_13:
        /*0054*/ 	.byte	0x04, 0x11
        /*0056*/ 	.short	(.L_15 - .L_14)
	.align		4
.L_14:
        /*0058*/ 	.word	index@(_Z19finalize_reduce_sumPKfPfi)
        /*005c*/ 	.word	0x00000000


	//----- nvinfo : EIATTR_REGCOUNT
	.align		4
.L_15:
        /*0060*/ 	.byte	0x04, 0x2f
        /*0062*/ 	.short	(.L_17 - .L_16)
	.align		4
.L_16:
        /*0064*/ 	.word	index@(_Z9normalizePfPKfi)
        /*0068*/ 	.word	0x00000015


	//----- nvinfo : EIATTR_FRAME_SIZE
	.align		4
.L_17:
        /*006c*/ 	.byte	0x04, 0x11
        /*006e*/ 	.short	(.L_19 - .L_18)
	.align		4
.L_18:
        /*0070*/ 	.word	index@($__internal_0_$__cuda_sm3x_div_rn_noftz_f32_slowpath)
        /*0074*/ 	.word	0x00000000


	//----- nvinfo : EIATTR_FRAME_SIZE
	.align		4
.L_19:
        /*0078*/ 	.byte	0x04, 0x11
        /*007a*/ 	.short	(.L_21 - .L_20)
	.align		4
.L_20:
        /*007c*/ 	.word	index@(_Z9normalizePfPKfi)
        /*0080*/ 	.word	0x00000000


	//----- nvinfo : EIATTR_MIN_STACK_SIZE
	.align		4
.L_21:
        /*0084*/ 	.byte	0x04, 0x12
        /*0086*/ 	.short	(.L_23 - .L_22)
	.align		4
.L_22:
        /*0088*/ 	.word	index@(_Z9normalizePfPKfi)
        /*008c*/ 	.word	0x00000000


	//----- nvinfo : EIATTR_MIN_STACK_SIZE
	.align		4
.L_23:
        /*0090*/ 	.byte	0x04, 0x12
        /*0092*/ 	.short	(.L_25 - .L_24)
	.align		4
.L_24:
        /*0094*/ 	.word	index@(_Z19finalize_reduce_sumPKfPfi)
        /*0098*/ 	.word	0x00000000


	//----- nvinfo : EIATTR_MIN_STACK_SIZE
	.align		4
.L_25:
        /*009c*/ 	.byte	0x04, 0x12
        /*009e*/ 	.short	(.L_27 - .L_26)
	.align		4
.L_26:
        /*00a0*/ 	.word	index@(_Z19exp_and_partial_sumPKfPfS0_S1_i)
        /*00a4*/ 	.word	0x00000000


	//----- nvinfo : EIATTR_MIN_STACK_SIZE
	.align		4
.L_27:
        /*00a8*/ 	.byte	0x04, 0x12
        /*00aa*/ 	.short	(.L_29 - .L_28)
	.align		4
.L_28:
        /*00ac*/ 	.word	index@(_Z19finalize_reduce_maxPKfPfi)
        /*00b0*/ 	.word	0x00000000


	//----- nvinfo : EIATTR_MIN_STACK_SIZE
	.align		4
.L_29:
        /*00b4*/ 	.byte	0x04, 0x12
        /*00b6*/ 	.short	(.L_31 - .L_30)
	.align		4
.L_30:
        /*00b8*/ 	.word	index@(_Z16block_reduce_maxPKfPfi)
        /*00bc*/ 	.word	0x00000000
.L_31:


//--------------------- .nv.compat                --------------------------
	.section	.nv.compat,"",@"SHT_CUDA_COMPAT_INFO"
	.align	4
        /*0000*/ 	.byte	0x02, 0x09, 0x00, 0x00, 0x02, 0x02, 0x01, 0x00, 0x02, 0x05, 0x05, 0x00, 0x03, 0x07, 0x01, 0x01
        /*0010*/ 	.byte	0x02, 0x03, 0x00, 0x00, 0x02, 0x06, 0x01, 0x00, 0x04, 0x0b, 0x08, 0x00, 0x01, 0x00, 0x00, 0x00
        /*0020*/ 	.byte	0x00, 0x00, 0x00, 0x00


//--------------------- .nv.info._Z9normalizePfPKfi --------------------------
	.section	.nv.info._Z9normalizePfPKfi,"",@"SHT_CUDA_INFO"
	.sectionflags	@""
	.align	4


	//----- nvinfo : EIATTR_CUDA_API_VERSION
	.align		4
        /*0000*/ 	.byte	0x04, 0x37
        /*0002*/ 	.short	(.L_33 - .L_32)
.L_32:
        /*0004*/ 	.word	0x00000082


	//----- nvinfo : EIATTR_KPARAM_INFO
	.align		4
.L_33:
        /*0008*/ 	.byte	0x04, 0x17
        /*000a*/ 	.short	(.L_35 - .L_34)
.L_34:
        /*000c*/ 	.word	0x00000000
        /*0010*/ 	.short	0x0002
        /*0012*/ 	.short	0x0010
        /*0014*/ 	.byte	0x00, 0xf0, 0x11, 0x00


	//----- nvinfo : EIATTR_KPARAM_INFO
	.align		4
.L_35:
        /*0018*/ 	.byte	0x04, 0x17
        /*001a*/ 	.short	(.L_37 - .L_36)
.L_36:
        /*001c*/ 	.word	0x00000000
        /*0020*/ 	.short	0x0001
        /*0022*/ 	.short	0x0008
        /*0024*/ 	.byte	0x00, 0xf5, 0x21, 0x00


	//----- nvinfo : EIATTR_KPARAM_INFO
	.align		4
.L_37:
        /*0028*/ 	.byte	0x04, 0x17
        /*002a*/ 	.short	(.L_39 - .L_38)
.L_38:
        /*002c*/ 	.word	0x00000000
        /*0030*/ 	.short	0x0000
        /*0032*/ 	.short	0x0000
        /*0034*/ 	.byte	0x00, 0xf5, 0x21, 0x00


	//----- nvinfo : EIATTR_SPARSE_MMA_MASK
	.align		4
.L_39:
        /*0038*/ 	.byte	0x03, 0x50
        /*003a*/ 	.short	0x0000


	//----- nvinfo : EIATTR_MAXREG_COUNT
	.align		4
        /*003c*/ 	.byte	0x03, 0x1b
        /*003e*/ 	.short	0x00ff


	//----- nvinfo : EIATTR_MERCURY_ISA_VERSION
	.align		4
        /*0040*/ 	.byte	0x03, 0x5f
        /*0042*/ 	.short	0x0101


	//----- nvinfo : EIATTR_VRC_CTA_INIT_COUNT
	.align		4
        /*0044*/ 	.byte	0x02, 0x4a
	.zero		1
	.zero		1


	//----- nvinfo : EIATTR_EXIT_INSTR_OFFSETS
	.align		4
        /*0048*/ 	.byte	0x04, 0x1c
        /*004a*/ 	.short	(.L_41 - .L_40)


	//   ....[0]....
.L_40:
        /*004c*/ 	.word	0x00000090


	//   ....[1]....
        /*0050*/ 	.word	0x00000440


	//   ....[2]....
        /*0054*/ 	.word	0x000008e0


	//----- nvinfo : EIATTR_CRS_STACK_SIZE
	.align		4
.L_41:
        /*0058*/ 	.byte	0x04, 0x1e
        /*005a*/ 	.short	(.L_43 - .L_42)
.L_42:
        /*005c*/ 	.word	0x00000000


	//----- nvinfo : EIATTR_CBANK_PARAM_SIZE
	.align		4
.L_43:
        /*0060*/ 	.byte	0x03, 0x19
        /*0062*/ 	.short	0x0014


	//----- nvinfo : EIATTR_PARAM_CBANK
	.align		4
        /*0064*/ 	.byte	0x04, 0x0a
        /*0066*/ 	.short	(.L_45 - .L_44)
	.align		4
.L_44:
        /*0068*/ 	.word	index@(.nv.constant0._Z9normalizePfPKfi)
        /*006c*/ 	.short	0x0380
        /*006e*/ 	.short	0x0014


	//----- nvinfo : EIATTR_SW_WAR
	.align		4
.L_45:
        /*0070*/ 	.byte	0x04, 0x36
        /*0072*/ 	.short	(.L_47 - .L_46)
.L_46:
        /*0074*/ 	.word	0x00000008
.L_47:


//--------------------- .nv.info._Z19finalize_reduce_sumPKfPfi --------------------------
	.section	.nv.info._Z19finalize_reduce_sumPKfPfi,"",@"SHT_CUDA_INFO"
	.sectionflags	@""
	.align	4


	//----- nvinfo : EIATTR_CUDA_API_VERSION
	.align		4
        /*0000*/ 	.byte	0x04, 0x37
        /*0002*/ 	.short	(.L_49 - .L_48)
.L_48:
        /*0004*/ 	.word	0x00000082


	//----- nvinfo : EIATTR_KPARAM_INFO
	.align		4
.L_49:
        /*0008*/ 	.byte	0x04, 0x17
        /*000a*/ 	.short	(.L_51 - .L_50)
.L_50:
        /*000c*/ 	.word	0x00000000
        /*0010*/ 	.short	0x0002
        /*0012*/ 	.short	0x0010
        /*0014*/ 	.byte	0x00, 0xf0, 0x11, 0x00


	//----- nvinfo : EIATTR_KPARAM_INFO
	.align		4
.L_51:
        /*0018*/ 	.byte	0x04, 0x17
        /*001a*/ 	.short	(.L_53 - .L_52)
.L_52:
        /*001c*/ 	.word	0x00000000
        /*0020*/ 	.short	0x0001
        /*0022*/ 	.short	0x0008
        /*0024*/ 	.byte	0x00, 0xf5, 0x21, 0x00


	//----- nvinfo : EIATTR_KPARAM_INFO
	.align		4
.L_53:
        /*0028*/ 	.byte	0x04, 0x17
        /*002a*/ 	.short	(.L_55 - .L_54)
.L_54:
        /*002c*/ 	.word	0x00000000
        /*0030*/ 	.short	0x0000
        /*0032*/ 	.short	0x0000
        /*0034*/ 	.byte	0x00, 0xf5, 0x21, 0x00


	//----- nvinfo : EIATTR_SPARSE_MMA_MASK
	.align		4
.L_55:
        /*0038*/ 	.byte	0x03, 0x50
        /*003a*/ 	.short	0x0000


	//----- nvinfo : EIATTR_MAXREG_COUNT
	.align		4
        /*003c*/ 	.byte	0x03, 0x1b
        /*003e*/ 	.short	0x00ff


	//----- nvinfo : EIATTR_NUM_BARRIERS
	.align		4
        /*0040*/ 	.byte	0x02, 0x4c
        /*0042*/ 	.byte	0x01
	.zero		1


	//----- nvinfo : EIATTR_MERCURY_ISA_VERSION
	.align		4
        /*0044*/ 	.byte	0x03, 0x5f
        /*0046*/ 	.short	0x0101


	//----- nvinfo : EIATTR_VRC_CTA_INIT_COUNT
	.align		4
        /*0048*/ 	.byte	0x02, 0x4a
	.zero		1
	.zero		1


	//----- nvinfo : EIATTR_EXIT_INSTR_OFFSETS
	.align		4
        /*004c*/ 	.byte	0x04, 0x1c
        /*004e*/ 	.short	(.L_57 - .L_56)


	//   ....[0]....
.L_56:
        /*0050*/ 	.word	0x00000290


	//   ....[1]....
        /*0054*/ 	.word	0x00000300


	//----- nvinfo : EIATTR_CRS_STACK_SIZE
	.align		4
.L_57:
        /*0058*/ 	.byte	0x04, 0x1e
        /*005a*/ 	.short	(.L_59 - .L_58)
.L_58:
        /*005c*/ 	.word	0x00000000


	//----- nvinfo : EIATTR_CBANK_PARAM_SIZE
	.align		4
.L_59:
        /*0060*/ 	.byte	0x03, 0x19
        /*0062*/ 	.short	0x0014


	//----- nvinfo : EIATTR_PARAM_CBANK
	.align		4
        /*0064*/ 	.byte	0x04, 0x0a
        /*0066*/ 	.short	(.L_61 - .L_60)
	.align		4
.L_60:
        /*0068*/ 	.word	index@(.nv.constant0._Z19finalize_reduce_sumPKfPfi)
        /*006c*/ 	.short	0x0380
        /*006e*/ 	.short	0x0014


	//----- nvinfo : EIATTR_SW_WAR
	.align		4
.L_61:
        /*0070*/ 	.byte	0x04, 0x36
        /*0072*/ 	.short	(.L_63 - .L_62)
.L_62:
        /*0074*/ 	.word	0x00000008
.L_63:


//--------------------- .nv.info._Z19exp_and_partial_sumPKfPfS0_S1_i --------------------------
	.section	.nv.info._Z19exp_and_partial_sumPKfPfS0_S1_i,"",@"SHT_CUDA_INFO"
	.sectionflags	@""
	.align	4


	//----- nvinfo : EIATTR_CUDA_API_VERSION
	.align		4
        /*0000*/ 	.byte	0x04, 0x37
        /*0002*/ 	.short	(.L_65 - .L_64)
.L_64:
        /*0004*/ 	.word	0x00000082


	//----- nvinfo : EIATTR_KPARAM_INFO
	.align		4
.L_65:
        /*0008*/ 	.byte	0x04, 0x17
        /*000a*/ 	.short	(.L_67 - .L_66)
.L_66:
        /*000c*/ 	.word	0x00000000
        /*0010*/ 	.short	0x0004
        /*0012*/ 	.short	0x0020
        /*0014*/ 	.byte	0x00, 0xf0, 0x11, 0x00


	//----- nvinfo : EIATTR_KPARAM_INFO
	.align		4
.L_67:
        /*0018*/ 	.byte	0x04, 0x17
        /*001a*/ 	.short	(.L_69 - .L_68)
.L_68:
        /*001c*/ 	.word	0x00000000
        /*0020*/ 	.short	0x0003
        /*0022*/ 	.short	0x0018
        /*0024*/ 	.byte	0x00, 0xf5, 0x21, 0x00


	//----- nvinfo : EIATTR_KPARAM_INFO
	.align		4
.L_69:
        /*0028*/ 	.byte	0x04, 0x17
        /*002a*/ 	.short	(.L_71 - .L_70)
.L_70:
        /*002c*/ 	.word	0x00000000
        /*0030*/ 	.short	0x0002
        /*0032*/ 	.short	0x0010
        /*0034*/ 	.byte	0x00, 0xf5, 0x21, 0x00


	//----- nvinfo : EIATTR_KPARAM_INFO
	.align		4
.L_71:
        /*0038*/ 	.byte	0x04, 0x17
        /*003a*/ 	.short	(.L_73 - .L_72)
.L_72:
        /*003c*/ 	.word	0x00000000
        /*0040*/ 	.short	0x0001
        /*0042*/ 	.short	0x0008
        /*0044*/ 	.byte	0x00, 0xf5, 0x21, 0x00


	//----- nvinfo : EIATTR_KPARAM_INFO
	.align		4
.L_73:
        /*0048*/ 	.byte	0x04, 0x17
        /*004a*/ 	.short	(.L_75 - .L_74)
.L_74:
        /*004c*/ 	.word	0x00000000
        /*0050*/ 	.short	0x0000
        /*0052*/ 	.short	0x0000
        /*0054*/ 	.byte	0x00, 0xf5, 0x21, 0x00


	//----- nvinfo : EIATTR_SPARSE_MMA_MASK
	.align		4
.L_75:
        /*0058*/ 	.byte	0x03, 0x50
        /*005a*/ 	.short	0x0000


	//----- nvinfo : EIATTR_MAXREG_COUNT
	.align		4
        /*005c*/ 	.byte	0x03, 0x1b
        /*005e*/ 	.short	0x00ff


	//----- nvinfo : EIATTR_NUM_BARRIERS
	.align		4
        /*0060*/ 	.byte	0x02, 0x4c
        /*0062*/ 	.byte	0x01
	.zero		1


	//----- nvinfo : EIATTR_MERCURY_ISA_VERSION
	.align		4
        /*0064*/ 	.byte	0x03, 0x5f
        /*0066*/ 	.short	0x0101


	//----- nvinfo : EIATTR_VRC_CTA_INIT_COUNT
	.align		4
        /*0068*/ 	.byte	0x02, 0x4a
	.zero		1
	.zero		1


	//----- nvinfo : EIATTR_EXIT_INSTR_OFFSETS
	.align		4
        /*006c*/ 	.byte	0x04, 0x1c
        /*006e*/ 	.short	(.L_77 - .L_76)


	//   ....[0]....
.L_76:
        /*0070*/ 	.word	0x00000a30


	//   ....[1]....
        /*0074*/ 	.word	0x00000ab0


	//----- nvinfo : EIATTR_CRS_STACK_SIZE
	.align		4
.L_77:
        /*0078*/ 	.byte	0x04, 0x1e
        /*007a*/ 	.short	(.L_79 - .L_78)
.L_78:
        /*007c*/ 	.word	0x00000000


	//----- nvinfo : EIATTR_CBANK_PARAM_SIZE
	.align		4
.L_79:
        /*0080*/ 	.byte	0x03, 0x19
        /*0082*/ 	.short	0x0024


	//----- nvinfo : EIATTR_PARAM_CBANK
	.align		4
        /*0084*/ 	.byte	0x04, 0x0a
        /*0086*/ 	.short	(.L_81 - .L_80)
	.align		4
.L_80:
        /*0088*/ 	.word	index@(.nv.constant0._Z19exp_and_partial_sumPKfPfS0_S1_i)
        /*008c*/ 	.short	0x0380
        /*008e*/ 	.short	0x0024


	//----- nvinfo : EIATTR_SW_WAR
	.align		4
.L_81:
        /*0090*/ 	.byte	0x04, 0x36
        /*0092*/ 	.short	(.L_83 - .L_82)
.L_82:
        /*0094*/ 	.word	0x00000008
.L_83:


//--------------------- .nv.info._Z19finalize_reduce_maxPKfPfi --------------------------
	.section	.nv.info._Z19finalize_reduce_maxPKfPfi,"",@"SHT_CUDA_INFO"
	.sectionflags	@""
	.align	4


	//----- nvinfo : EIATTR_CUDA_API_VERSION
	.align		4
        /*0000*/ 	.byte	0x04, 0x37
        /*0002*/ 	.short	(.L_85 - .L_84)
.L_84:
        /*0004*/ 	.word	0x00000082


	//----- nvinfo : EIATTR_KPARAM_INFO
	.align		4
.L_85:
        /*0008*/ 	.byte	0x04, 0x17
        /*000a*/ 	.short	(.L_87 - .L_86)
.L_86:
        /*000c*/ 	.word	0x00000000
        /*0010*/ 	.short	0x0002
        /*0012*/ 	.short	0x0010
        /*0014*/ 	.byte	0x00, 0xf0, 0x11, 0x00


	//----- nvinfo : EIATTR_KPARAM_INFO
	.align		4
.L_87:
        /*0018*/ 	.byte	0x04, 0x17
        /*001a*/ 	.short	(.L_89 - .L_88)
.L_88:
        /*001c*/ 	.word	0x00000000
        /*0020*/ 	.short	0x0001
        /*0022*/ 	.short	0x0008
        /*0024*/ 	.byte	0x00, 0xf5, 0x21, 0x00


	//----- nvinfo : EIATTR_KPARAM_INFO
	.align		4
.L_89:
        /*0028*/ 	.byte	0x04, 0x17
        /*002a*/ 	.short	(.L_91 - .L_90)
.L_90:
        /*002c*/ 	.word	0x00000000
        /*0030*/ 	.short	0x0000
        /*0032*/ 	.short	0x0000
        /*0034*/ 	.byte	0x00, 0xf5, 0x21, 0x00


	//----- nvinfo : EIATTR_SPARSE_MMA_MASK
	.align		4
.L_91:
        /*0038*/ 	.byte	0x03, 0x50
        /*003a*/ 	.short	0x0000


	//----- nvinfo : EIATTR_MAXREG_COUNT
	.align		4
        /*003c*/ 	.byte	0x03, 0x1b
        /*003e*/ 	.short	0x00ff


	//----- nvinfo : EIATTR_NUM_BARRIERS
	.align		4
        /*0040*/ 	.byte	0x02, 0x4c
        /*0042*/ 	.byte	0x01
	.zero		1


	//----- nvinfo : EIATTR_MERCURY_ISA_VERSION
	.align		4
        /*0044*/ 	.byte	0x03, 0x5f
        /*0046*/ 	.short	0x0101


	//----- nvinfo : EIATTR_VRC_CTA_INIT_COUNT
	.align		4
        /*0048*/ 	.byte	0x02, 0x4a
	.zero		1
	.zero		1


	//----- nvinfo : EIATTR_EXIT_INSTR_OFFSETS
	.align		4
        /*004c*/ 	.byte	0x04, 0x1c
        /*004e*/ 	.short	(.L_93 - .L_92)


	//   ....[0]....
.L_92:
        /*0050*/ 	.word	0x000002b0


	//   ....[1]....
        /*0054*/ 	.word	0x00000320


	//----- nvinfo : EIATTR_CRS_STACK_SIZE
	.align		4
.L_93:
        /*0058*/ 	.byte	0x04, 0x1e
        /*005a*/ 	.short	(.L_95 - .L_94)
.L_94:
        /*005c*/ 	.word	0x00000000


	//----- nvinfo : EIATTR_CBANK_PARAM_SIZE
	.align		4
.L_95:
        /*0060*/ 	.byte	0x03, 0x19
        /*0062*/ 	.short	0x0014


	//----- nvinfo : EIATTR_PARAM_CBANK
	.align		4
        /*0064*/ 	.byte	0x04, 0x0a
        /*0066*/ 	.short	(.L_97 - .L_96)
	.align		4
.L_96:
        /*0068*/ 	.word	index@(.nv.constant0._Z19finalize_reduce_maxPKfPfi)
        /*006c*/ 	.short	0x0380
        /*006e*/ 	.short	0x0014


	//----- nvinfo : EIATTR_SW_WAR
	.align		4
.L_97:
        /*0070*/ 	.byte	0x04, 0x36
        /*0072*/ 	.short	(.L_99 - .L_98)
.L_98:
        /*0074*/ 	.word	0x00000008
.L_99:


//--------------------- .nv.info._Z16block_reduce_maxPKfPfi --------------------------
	.section	.nv.info._Z16block_reduce_maxPKfPfi,"",@"SHT_CUDA_INFO"
	.sectionflags	@""
	.align	4


	//----- nvinfo : EIATTR_CUDA_API_VERSION
	.align		4
        /*0000*/ 	.byte	0x04, 0x37
        /*0002*/ 	.short	(.L_101 - .L_100)
.L_100:
        /*0004*/ 	.word	0x00000082


	//----- nvinfo : EIATTR_KPARAM_INFO
	.align		4
.L_101:
        /*0008*/ 	.byte	0x04, 0x17
        /*000a*/ 	.short	(.L_103 - .L_102)
.L_102:
        /*000c*/ 	.word	0x00000000
        /*0010*/ 	.short	0x0002
        /*0012*/ 	.short	0x0010
        /*0014*/ 	.byte	0x00, 0xf0, 0x11, 0x00


	//----- nvinfo : EIATTR_KPARAM_INFO
	.align		4
.L_103:
        /*0018*/ 	.byte	0x04, 0x17
        /*001a*/ 	.short	(.L_105 - .L_104)
.L_104:
        /*001c*/ 	.word	0x00000000
        /*0020*/ 	.short	0x0001
        /*0022*/ 	.short	0x0008
        /*0024*/ 	.byte	0x00, 0xf5, 0x21, 0x00


	//----- nvinfo : EIATTR_KPARAM_INFO
	.align		4
.L_105:
        /*0028*/ 	.byte	0x04, 0x17
        /*002a*/ 	.short	(.L_107 - .L_106)
.L_106:
        /*002c*/ 	.word	0x00000000
        /*0030*/ 	.short	0x0000
        /*0032*/ 	.short	0x0000
        /*0034*/ 	.byte	0x00, 0xf5, 0x21, 0x00


	//----- nvinfo : EIATTR_SPARSE_MMA_MASK
	.align		4
.L_107:
        /*0038*/ 	.byte	0x03, 0x50
        /*003a*/ 	.short	0x0000


	//----- nvinfo : EIATTR_MAXREG_COUNT
	.align		4
        /*003c*/ 	.byte	0x03, 0x1b
        /*003e*/ 	.short	0x00ff


	//----- nvinfo : EIATTR_NUM_BARRIERS
	.align		4
        /*0040*/ 	.byte	0x02, 0x4c
        /*0042*/ 	.byte	0x01
	.zero		1


	//----- nvinfo : EIATTR_MERCURY_ISA_VERSION
	.align		4
        /*0044*/ 	.byte	0x03, 0x5f
        /*0046*/ 	.short	0x0101


	//----- nvinfo : EIATTR_VRC_CTA_INIT_COUNT
	.align		4
        /*0048*/ 	.byte	0x02, 0x4a
	.zero		1
	.zero		1


	//----- nvinfo : EIATTR_EXIT_INSTR_OFFSETS
	.align		4
        /*004c*/ 	.byte	0x04, 0x1c
        /*004e*/ 	.short	(.L_109 - .L_108)


	//   ....[0]....
.L_108:
        /*0050*/ 	.word	0x00001650


	//   ....[1]....
        /*0054*/ 	.word	0x000016f0


	//----- nvinfo : EIATTR_CBANK_PARAM_SIZE
	.align		4
.L_109:
        /*0058*/ 	.byte	0x03, 0x19
        /*005a*/ 	.short	0x0014


	//----- nvinfo : EIATTR_PARAM_CBANK
	.align		4
        /*005c*/ 	.byte	0x04, 0x0a
        /*005e*/ 	.short	(.L_111 - .L_110)
	.align		4
.L_110:
        /*0060*/ 	.word	index@(.nv.constant0._Z16block_reduce_maxPKfPfi)
        /*0064*/ 	.short	0x0380
        /*0066*/ 	.short	0x0014


	//----- nvinfo : EIATTR_SW_WAR
	.align		4
.L_111:
        /*0068*/ 	.byte	0x04, 0x36
        /*006a*/ 	.short	(.L_113 - .L_112)
.L_112:
        /*006c*/ 	.word	0x00000008
.L_113:


//--------------------- .nv.callgraph             --------------------------
	.section	.nv.callgraph,"",@"SHT_CUDA_CALLGRAPH"
	.align	4
	.sectionentsize	8
	.align		4
        /*0000*/ 	.word	0x00000000
	.align		4
        /*0004*/ 	.word	0xffffffff
	.align		4
        /*0008*/ 	.word	0x00000000
	.align		4
        /*000c*/ 	.word	0xfffffffe
	.align		4
        /*0010*/ 	.word	0x00000000
	.align		4
        /*0014*/ 	.word	0xfffffffd
	.align		4
        /*0018*/ 	.word	0x00000000
	.align		4
        /*001c*/ 	.word	0xfffffffc


//--------------------- .text._Z9normalizePfPKfi  --------------------------
	.section	.text._Z9normalizePfPKfi,"ax",@progbits
	.align	128
        .global         _Z9normalizePfPKfi
        .type           _Z9normalizePfPKfi,@function
        .size           _Z9normalizePfPKfi,(.L_x_56 - _Z9normalizePfPKfi)
        .other          _Z9normalizePfPKfi,@"STO_CUDA_ENTRY STV_DEFAULT"
_Z9normalizePfPKfi:
.text._Z9normalizePfPKfi:
[----:B------:R-:W-:Y:S01]  /*0000*/  LDC R1, c[0x0][0x37c] ;  /* 0x0000df00ff017b82 */ /* 0x000fe20000000800 */
[----:B------:R-:W0:Y:S01]  /*0010*/  S2R R7, SR_CTAID.X ;  /* 0x0000000000077919 */ /* 0x000e220000002500 */
[----:B------:R-:W1:Y:S06]  /*0020*/  LDCU UR4, c[0x0][0x360] ;  /* 0x00006c00ff0477ac */ /* 0x000e6c0008000800 */
[----:B------:R-:W1:Y:S01]  /*0030*/  LDC R2, c[0x0][0x370] ;  /* 0x0000dc00ff027b82 */ /* 0x000e620000000800 */
[----:B------:R-:W0:Y:S01]  /*0040*/  S2R R0, SR_TID.X ;  /* 0x0000000000007919 */ /* 0x000e220000002100 */
[----:B------:R-:W2:Y:S01]  /*0050*/  LDCU UR5, c[0x0][0x390] ;  /* 0x00007200ff0577ac */ /* 0x000ea20008000800 */
[----:B-1----:R-:W-:-:S02]  /*0060*/  IMAD R2, R2, UR4, RZ ;  /* 0x0000000402027c24 */ /* 0x002fc4000f8e02ff */
[----:B0-----:R-:W-:-:S05]  /*0070*/  IMAD R7, R7, UR4, R0 ;  /* 0x0000000407077c24 */ /* 0x001fca000f8e0200 */
[----:B--2---:R-:W-:-:S13]  /*0080*/  ISETP.GE.AND P0, PT, R7, UR5, PT ;  /* 0x0000000507007c0c */ /* 0x004fda000bf06270 */
[----:B------:R-:W-:Y:S05]  /*0090*/  @P0 EXIT ;  /* 0x000000000000094d */ /* 0x000fea0003800000 */
[----:B------:R-:W0:Y:S01]  /*00a0*/  I2F.U32.RP R6, R2 ;  /* 0x0000000200067306 */ /* 0x000e220000209000 */
[C---:B------:R-:W-:Y:S01]  /*00b0*/  IMAD.IADD R0, R2.reuse, 0x1, R7 ;  /* 0x0000000102007824 */ /* 0x040fe200078e0207 */
[----:B------:R-:W-:Y:S01]  /*00c0*/  ISETP.NE.U32.AND P2, PT, R2, RZ, PT ;  /* 0x000000ff0200720c */ /* 0x000fe20003f45070 */
[----:B------:R-:W-:Y:S01]  /*00d0*/  IMAD.MOV R9, RZ, RZ, -R2 ;  /* 0x000000ffff097224 */ /* 0x000fe200078e0a02 */
[----:B------:R-:W-:Y:S02]  /*00e0*/  BSSY.RECONVERGENT B0, `(.L_x_0) ;  /* 0x0000032000007945 */ /* 0x000fe40003800200 */
[C---:B------:R-:W-:Y:S02]  /*00f0*/  ISETP.GE.AND P0, PT, R0.reuse, UR5, PT ;  /* 0x0000000500007c0c */ /* 0x040fe4000bf06270 */
[----:B------:R-:W-:Y:S01]  /*0100*/  VIMNMX R3, PT, PT, R0, UR5, !PT ;  /* 0x0000000500037c48 */ /* 0x000fe2000ffe0100 */
[----:B------:R-:W1:Y:S01]  /*0110*/  LDCU.64 UR4, c[0x0][0x358] ;  /* 0x00006b00ff0477ac */ /* 0x000e620008000a00 */
[----:B------:R-:W-:-:S04]  /*0120*/  SEL R10, RZ, 0x1, P0 ;  /* 0x00000001ff0a7807 */ /* 0x000fc80000000000 */
[----:B------:R-:W-:Y:S01]  /*0130*/  IADD3 R3, PT, PT, R3, -R0, -R10 ;  /* 0x8000000003037210 */ /* 0x000fe20007ffe80a */
[----:B0-----:R-:W0:Y:S02]  /*0140*/  MUFU.RCP R6, R6 ;  /* 0x0000000600067308 */ /* 0x001e240000001000 */
[----:B0-----:R-:W-:-:S06]  /*0150*/  VIADD R4, R6, 0xffffffe ;  /* 0x0ffffffe06047836 */ /* 0x001fcc0000000000 */
[----:B------:R0:W2:Y:S02]  /*0160*/  F2I.FTZ.U32.TRUNC.NTZ R5, R4 ;  /* 0x0000000400057305 */ /* 0x0000a4000021f000 */
[----:B0-----:R-:W-:Y:S02]  /*0170*/  HFMA2 R4, -RZ, RZ, 0, 0 ;  /* 0x00000000ff047431 */ /* 0x001fe400000001ff */
[----:B--2---:R-:W-:-:S04]  /*0180*/  IMAD R9, R9, R5, RZ ;  /* 0x0000000509097224 */ /* 0x004fc800078e02ff */
[----:B------:R-:W-:-:S06]  /*0190*/  IMAD.HI.U32 R6, R5, R9, R4 ;  /* 0x0000000905067227 */ /* 0x000fcc00078e0004 */
[----:B------:R-:W-:-:S04]  /*01a0*/  IMAD.HI.U32 R5, R6, R3, RZ ;  /* 0x0000000306057227 */ /* 0x000fc800078e00ff */
[----:B------:R-:W-:-:S04]  /*01b0*/  IMAD.MOV R0, RZ, RZ, -R5 ;  /* 0x000000ffff007224 */ /* 0x000fc800078e0a05 */
[----:B------:R-:W-:-:S05]  /*01c0*/  IMAD R3, R2, R0, R3 ;  /* 0x0000000002037224 */ /* 0x000fca00078e0203 */
[----:B------:R-:W-:-:S13]  /*01d0*/  ISETP.GE.U32.AND P0, PT, R3, R2, PT ;  /* 0x000000020300720c */ /* 0x000fda0003f06070 */
[----:B------:R-:W-:Y:S02]  /*01e0*/  @P0 IMAD.IADD R3, R3, 0x1, -R2 ;  /* 0x0000000103030824 */ /* 0x000fe400078e0a02 */
[----:B------:R-:W-:-:S03]  /*01f0*/  @P0 VIADD R5, R5, 0x1 ;  /* 0x0000000105050836 */ /* 0x000fc60000000000 */
[----:B------:R-:W-:-:S13]  /*0200*/  ISETP.GE.U32.AND P1, PT, R3, R2, PT ;  /* 0x000000020300720c */ /* 0x000fda0003f26070 */
[----:B------:R-:W-:Y:S02]  /*0210*/  @P1 IADD3 R5, PT, PT, R5, 0x1, RZ ;  /* 0x0000000105051810 */ /* 0x000fe40007ffe0ff */
[----:B------:R-:W-:-:S05]  /*0220*/  @!P2 LOP3.LUT R5, RZ, R2, RZ, 0x33, !PT ;  /* 0x00000002ff05a212 */ /* 0x000fca00078e33ff */
[----:B------:R-:W-:-:S05]  /*0230*/  IMAD.IADD R10, R10, 0x1, R5 ;  /* 0x000000010a0a7824 */ /* 0x000fca00078e0205 */
[----:B------:R-:W-:-:S04]  /*0240*/  LOP3.LUT R0, R10, 0x3, RZ, 0xc0, !PT ;  /* 0x000000030a007812 */ /* 0x000fc800078ec0ff */
[----:B------:R-:W-:-:S13]  /*0250*/  ISETP.NE.AND P0, PT, R0, 0x3, PT ;  /* 0x000000030000780c */ /* 0x000fda0003f05270 */
[----:B-1----:R-:W-:Y:S05]  /*0260*/  @!P0 BRA `(.L_x_1) ;  /* 0x0000000000648947 */ /* 0x002fea0003800000 */
[----:B------:R-:W0:Y:S01]  /*0270*/  LDC.64 R4, c[0x0][0x380] ;  /* 0x0000e000ff047b82 */ /* 0x000e220000000a00 */
[----:B------:R-:W-:-:S05]  /*0280*/  VIADD R0, R10, 0x1 ;  /* 0x000000010a007836 */ /* 0x000fca0000000000 */
[----:B------:R-:W-:-:S05]  /*0290*/  LOP3.LUT R0, R0, 0x3, RZ, 0xc0, !PT ;  /* 0x0000000300007812 */ /* 0x000fca00078ec0ff */
[----:B------:R-:W-:-:S07]  /*02a0*/  IMAD.MOV R11, RZ, RZ, -R0 ;  /* 0x000000ffff0b7224 */ /* 0x000fce00078e0a00 */
.L_x_4:
[----:B-1----:R-:W1:Y:S01]  /*02b0*/  LDC.64 R12, c[0x0][0x388] ;  /* 0x0000e200ff0c7b82 */ /* 0x002e620000000a00 */
[----:B0-----:R-:W-:-:S05]  /*02c0*/  IMAD.WIDE R8, R7, 0x4, R4 ;  /* 0x0000000407087825 */ /* 0x001fca00078e0204 */
[----:B------:R-:W2:Y:S04]  /*02d0*/  LDG.E R0, desc[UR4][R8.64] ;  /* 0x0000000408007981 */ /* 0x000ea8000c1e1900 */
[----:B-1----:R-:W3:Y:S01]  /*02e0*/  LDG.E R3, desc[UR4][R12.64] ;  /* 0x000000040c037981 */ /* 0x002ee2000c1e1900 */
[----:B------:R-:W-:Y:S01]  /*02f0*/  IADD3 R11, PT, PT, R11, 0x1, RZ ;  /* 0x000000010b0b7810 */ /* 0x000fe20007ffe0ff */
[----:B------:R-:W-:Y:S03]  /*0300*/  BSSY.RECONVERGENT B1, `(.L_x_2) ;  /* 0x000000c000017945 */ /* 0x000fe60003800200 */
[----:B------:R-:W-:Y:S01]  /*0310*/  ISETP.NE.AND P2, PT, R11, RZ, PT ;  /* 0x000000ff0b00720c */ /* 0x000fe20003f45270 */
[----:B---3--:R-:W0:Y:S08]  /*0320*/  MUFU.RCP R6, R3 ;  /* 0x0000000300067308 */ /* 0x008e300000001000 */
[----:B--2---:R-:W1:Y:S01]  /*0330*/  FCHK P0, R0, R3 ;  /* 0x0000000300007302 */ /* 0x004e620000000000 */
[----:B0-----:R-:W-:-:S04]  /*0340*/  FFMA R15, -R3, R6, 1 ;  /* 0x3f800000030f7423 */ /* 0x001fc80000000106 */
[----:B------:R-:W-:-:S04]  /*0350*/  FFMA R15, R6, R15, R6 ;  /* 0x0000000f060f7223 */ /* 0x000fc80000000006 */
[----:B------:R-:W-:-:S04]  /*0360*/  FFMA R6, R0, R15, RZ ;  /* 0x0000000f00067223 */ /* 0x000fc800000000ff */
[----:B------:R-:W-:-:S04]  /*0370*/  FFMA R14, -R3, R6, R0 ;  /* 0x00000006030e7223 */ /* 0x000fc80000000100 */
[----:B------:R-:W-:Y:S01]  /*0380*/  FFMA R15, R15, R14, R6 ;  /* 0x0000000e0f0f7223 */ /* 0x000fe20000000006 */
[----:B-1----:R-:W-:Y:S06]  /*0390*/  @!P0 BRA `(.L_x_3) ;  /* 0x0000000000088947 */ /* 0x002fec0003800000 */
[----:B------:R-:W-:-:S07]  /*03a0*/  MOV R6, 0x3c0 ;  /* 0x000003c000067802 */ /* 0x000fce0000000f00 */
[----:B------:R-:W-:Y:S05]  /*03b0*/  CALL.REL.NOINC `($__internal_0_$__cuda_sm3x_div_rn_noftz_f32_slowpath) ;  /* 0x00000004004c7944 */ /* 0x000fea0003c00000 */
.L_x_3:
[----:B------:R-:W-:Y:S05]  /*03c0*/  BSYNC.RECONVERGENT B1 ;  /* 0x0000000000017941 */ /* 0x000fea0003800200 */
.L_x_2:
[----:B------:R1:W-:Y:S01]  /*03d0*/  STG.E desc[UR4][R8.64], R15 ;  /* 0x0000000f08007986 */ /* 0x0003e2000c101904 */
[----:B------:R-:W-:Y:S01]  /*03e0*/  IMAD.IADD R7, R2, 0x1, R7 ;  /* 0x0000000102077824 */ /* 0x000fe200078e0207 */
[----:B------:R-:W-:Y:S06]  /*03f0*/  @P2 BRA `(.L_x_4) ;  /* 0xfffffffc00ac2947 */ /* 0x000fec000383ffff */
.L_x_1:
[----:B------:R-:W-:Y:S05]  /*0400*/  BSYNC.RECONVERGENT B0 ;  /* 0x0000000000007941 */ /* 0x000fea0003800200 */
.L_x_0:
[----:B------:R-:W0:Y:S01]  /*0410*/  LDC.64 R4, c[0x0][0x380] ;  /* 0x0000e000ff047b82 */ /* 0x000e220000000a00 */
[----:B------:R-:W-:Y:S01]  /*0420*/  ISETP.GE.U32.AND P0, PT, R10, 0x3, PT ;  /* 0x000000030a00780c */ /* 0x000fe20003f06070 */
[----:B------:R-:W2:-:S12]  /*0430*/  LDCU UR6, c[0x0][0x390] ;  /* 0x00007200ff0677ac */ /* 0x000e980008000800 */
[----:B--2---:R-:W-:Y:S05]  /*0440*/  @!P0 EXIT ;  /* 0x000000000000894d */ /* 0x004fea0003800000 */
.L_x_13:
[----:B-1----:R-:W1:Y:S01]  /*0450*/  LDC.64 R8, c[0x0][0x388] ;  /* 0x0000e200ff087b82 */ /* 0x002e620000000a00 */
[----:B0-----:R-:W-:-:S05]  /*0460*/  IMAD.WIDE R10, R7, 0x4, R4 ;  /* 0x00000004070a7825 */ /* 0x001fca00078e0204 */
[----:B------:R-:W2:Y:S04]  /*0470*/  LDG.E R0, desc[UR4][R10.64] ;  /* 0x000000040a007981 */ /* 0x000ea8000c1e1900 */
[----:B-1----:R-:W3:Y:S01]  /*0480*/  LDG.E R3, desc[UR4][R8.64] ;  /* 0x0000000408037981 */ /* 0x002ee2000c1e1900 */
[----:B------:R-:W-:Y:S01]  /*0490*/  BSSY.RECONVERGENT B0, `(.L_x_5) ;  /* 0x000000b000007945 */ /* 0x000fe20003800200 */
        /* <DEDUP_REMOVED lines=10> */
.L_x_6:
[----:B------:R-:W-:Y:S05]  /*0540*/  BSYNC.RECONVERGENT B0 ;  /* 0x0000000000007941 */ /* 0x000fea0003800200 */
.L_x_5:
[----:B------:R-:W0:Y:S01]  /*0550*/  LDC.64 R12, c[0x0][0x388] ;  /* 0x0000e200ff0c7b82 */ /* 0x000e220000000a00 */
[----:B------:R1:W-:Y:S01]  /*0560*/  STG.E desc[UR4][R10.64], R15 ;  /* 0x0000000f0a007986 */ /* 0x0003e2000c101904 */
[----:B------:R-:W-:-:S05]  /*0570*/  IMAD.WIDE R8, R2, 0x4, R10 ;  /* 0x0000000402087825 */ /* 0x000fca00078e020a */
[----:B------:R-:W2:Y:S04]  /*0580*/  LDG.E R0, desc[UR4][R8.64] ;  /* 0x0000000408007981 */ /* 0x000ea8000c1e1900 */
[----:B0-----:R-:W3:Y:S01]  /*0590*/  LDG.E R3, desc[UR4][R12.64] ;  /* 0x000000040c037981 */ /* 0x001ee2000c1e1900 */
[----:B------:R-:W-:Y:S01]  /*05a0*/  BSSY.RECONVERGENT B0, `(.L_x_7) ;  /* 0x000000c000007945 */ /* 0x000fe20003800200 */
[----:B---3--:R-:W0:Y:S08]  /*05b0*/  MUFU.RCP R6, R3 ;  /* 0x0000000300067308 */ /* 0x008e300000001000 */
[----:B--2---:R-:W2:Y:S01]  /*05c0*/  FCHK P0, R0, R3 ;  /* 0x0000000300007302 */ /* 0x004ea20000000000 */
[----:B0-----:R-:W-:-:S04]  /*05d0*/  FFMA R17, -R3, R6, 1 ;  /* 0x3f80000003117423 */ /* 0x001fc80000000106 */
[----:B------:R-:W-:-:S04]  /*05e0*/  FFMA R17, R6, R17, R6 ;  /* 0x0000001106117223 */ /* 0x000fc80000000006 */
[----:B------:R-:W-:-:S04]  /*05f0*/  FFMA R6, R0, R17, RZ ;  /* 0x0000001100067223 */ /* 0x000fc800000000ff */
[----:B------:R-:W-:-:S04]  /*0600*/  FFMA R14, -R3, R6, R0 ;  /* 0x00000006030e7223 */ /* 0x000fc80000000100 */
[----:B------:R-:W-:Y:S01]  /*0610*/  FFMA R17, R17, R14, R6 ;  /* 0x0000000e11117223 */ /* 0x000fe20000000006 */
[----:B-12---:R-:W-:Y:S06]  /*0620*/  @!P0 BRA `(.L_x_8) ;  /* 0x00000000000c8947 */ /* 0x006fec0003800000 */
[----:B------:R-:W-:-:S07]  /*0630*/  MOV R6, 0x650 ;  /* 0x0000065000067802 */ /* 0x000fce0000000f00 */
[----:B------:R-:W-:Y:S05]  /*0640*/  CALL.REL.NOINC `($__internal_0_$__cuda_sm3x_div_rn_noftz_f32_slowpath) ;  /* 0x0000000000a87944 */ /* 0x000fea0003c00000 */
[----:B------:R-:W-:-:S07]  /*0650*/  IMAD.MOV.U32 R17, RZ, RZ, R15 ;  /* 0x000000ffff117224 */ /* 0x000fce00078e000f */
.L_x_8:
[----:B------:R-:W-:Y:S05]  /*0660*/  BSYNC.RECONVERGENT B0 ;  /* 0x0000000000007941 */ /* 0x000fea0003800200 */
.L_x_7:
        /* <DEDUP_REMOVED lines=16> */
.L_x_10:
[----:B------:R-:W-:Y:S05]  /*0770*/  BSYNC.RECONVERGENT B0 ;  /* 0x0000000000007941 */ /* 0x000fea0003800200 */
.L_x_9:
        /* <DEDUP_REMOVED lines=16> */
[----:B------:R-:W-:-:S07]  /*0880*/  MOV R17, R15 ;  /* 0x0000000f00117202 */ /* 0x000fce0000000f00 */
.L_x_12:
[----:B------:R-:W-:Y:S05]  /*0890*/  BSYNC.RECONVERGENT B0 ;  /* 0x0000000000007941 */ /* 0x000fea0003800200 */
.L_x_11:
[----:B------:R2:W-:Y:S01]  /*08a0*/  STG.E desc[UR4][R8.64], R17 ;  /* 0x0000001108007986 */ /* 0x0005e2000c101904 */
[----:B------:R-:W-:-:S05]  /*08b0*/  IMAD R7, R2, 0x4, R7 ;  /* 0x0000000402077824 */ /* 0x000fca00078e0207 */
[----:B------:R-:W-:-:S13]  /*08c0*/  ISETP.GE.AND P0, PT, R7, UR6, PT ;  /* 0x0000000607007c0c */ /* 0x000fda000bf06270 */
[----:B--2---:R-:W-:Y:S05]  /*08d0*/  @!P0 BRA `(.L_x_13) ;  /* 0xfffffff800dc8947 */ /* 0x004fea000383ffff */
[----:B------:R-:W-:Y:S05]  /*08e0*/  EXIT ;  /* 0x000000000000794d */ /* 0x000fea0003800000 */
        .weak           $__internal_0_$__cuda_sm3x_div_rn_noftz_f32_slowpath
        .type           $__internal_0_$__cuda_sm3x_div_rn_noftz_f32_slowpath,@function
        .size           $__internal_0_$__cuda_sm3x_div_rn_noftz_f32_slowpath,(.L_x_56 - $__internal_0_$__cuda_sm3x_div_rn_noftz_f32_slowpath)
$__internal_0_$__cuda_sm3x_div_rn_noftz_f32_slowpath:
[----:B------:R-:W-:Y:S01]  /*08f0*/  SHF.R.U32.HI R12, RZ, 0x17, R3 ;  /* 0x00000017ff0c7819 */ /* 0x000fe20000011603 */
[----:B------:R-:W-:Y:S01]  /*0900*/  BSSY.RECONVERGENT B2, `(.L_x_14) ;  /* 0x0000062000027945 */ /* 0x000fe20003800200 */
[----:B------:R-:W-:Y:S02]  /*0910*/  SHF.R.U32.HI R14, RZ, 0x17, R0 ;  /* 0x00000017ff0e7819 */ /* 0x000fe40000011600 */
[----:B------:R-:W-:Y:S02]  /*0920*/  LOP3.LUT R12, R12, 0xff, RZ, 0xc0, !PT ;  /* 0x000000ff0c0c7812 */ /* 0x000fe400078ec0ff */
[----:B------:R-:W-:-:S03]  /*0930*/  LOP3.LUT R14, R14, 0xff, RZ, 0xc0, !PT ;  /* 0x000000ff0e0e7812 */ /* 0x000fc600078ec0ff */
[----:B------:R-:W-:Y:S01]  /*0940*/  VIADD R16, R12, 0xffffffff ;  /* 0xffffffff0c107836 */ /* 0x000fe20000000000 */
[----:B------:R-:W-:-:S04]  /*0950*/  IADD3 R15, PT, PT, R14, -0x1, RZ ;  /* 0xffffffff0e0f7810 */ /* 0x000fc80007ffe0ff */
[----:B------:R-:W-:-:S04]  /*0960*/  ISETP.GT.U32.AND P0, PT, R16, 0xfd, PT ;  /* 0x000000fd1000780c */ /* 0x000fc80003f04070 */
[----:B------:R-:W-:-:S13]  /*0970*/  ISETP.GT.U32.OR P0, PT, R15, 0xfd, P0 ;  /* 0x000000fd0f00780c */ /* 0x000fda0000704470 */
[----:B------:R-:W-:Y:S01]  /*0980*/  @!P0 IMAD.MOV.U32 R13, RZ, RZ, RZ ;  /* 0x000000ffff0d8224 */ /* 0x000fe200078e00ff */
[----:B------:R-:W-:Y:S06]  /*0990*/  @!P0 BRA `(.L_x_15) ;  /* 0x00000000005c8947 */ /* 0x000fec0003800000 */
[----:B------:R-:W-:Y:S02]  /*09a0*/  FSETP.GTU.FTZ.AND P0, PT, |R0|, +INF , PT ;  /* 0x7f8000000000780b */ /* 0x000fe40003f1c200 */
[----:B------:R-:W-:-:S04]  /*09b0*/  FSETP.GTU.FTZ.AND P1, PT, |R3|, +INF , PT ;  /* 0x7f8000000300780b */ /* 0x000fc80003f3c200 */
[----:B------:R-:W-:-:S13]  /*09c0*/  PLOP3.LUT P0, PT, P0, P1, PT, 0xf8, 0x8f ;  /* 0x00000000008f781c */ /* 0x000fda0000703f70 */
[----:B------:R-:W-:Y:S05]  /*09d0*/  @P0 BRA `(.L_x_16) ;  /* 0x00000004004c0947 */ /* 0x000fea0003800000 */
[----:B------:R-:W-:-:S13]  /*09e0*/  LOP3.LUT P0, RZ, R3, 0x7fffffff, R0, 0xc8, !PT ;  /* 0x7fffffff03ff7812 */ /* 0x000fda000780c800 */
[----:B------:R-:W-:Y:S05]  /*09f0*/  @!P0 BRA `(.L_x_17) ;  /* 0x00000004003c8947 */ /* 0x000fea0003800000 */
[C---:B------:R-:W-:Y:S02]  /*0a00*/  FSETP.NEU.FTZ.AND P3, PT, |R0|.reuse, +INF , PT ;  /* 0x7f8000000000780b */ /* 0x040fe40003f7d200 */
[----:B------:R-:W-:Y:S02]  /*0a10*/  FSETP.NEU.FTZ.AND P1, PT, |R3|, +INF , PT ;  /* 0x7f8000000300780b */ /* 0x000fe40003f3d200 */
[----:B------:R-:W-:-:S11]  /*0a20*/  FSETP.NEU.FTZ.AND P0, PT, |R0|, +INF , PT ;  /* 0x7f8000000000780b */ /* 0x000fd60003f1d200 */
[----:B------:R-:W-:Y:S05]  /*0a30*/  @!P1 BRA !P3, `(.L_x_17) ;  /* 0x00000004002c9947 */ /* 0x000fea0005800000 */
[----:B------:R-:W-:-:S04]  /*0a40*/  LOP3.LUT P3, RZ, R0, 0x7fffffff, RZ, 0xc0, !PT ;  /* 0x7fffffff00ff7812 */ /* 0x000fc8000786c0ff */
[----:B------:R-:W-:-:S13]  /*0a50*/  PLOP3.LUT P1, PT, P1, P3, PT, 0x2f, 0xf2 ;  /* 0x0000000000f2781c */ /* 0x000fda0000f26577 */
[----:B------:R-:W-:Y:S05]  /*0a60*/  @P1 BRA `(.L_x_18) ;  /* 0x0000000400181947 */ /* 0x000fea0003800000 */
[----:B------:R-:W-:-:S04]  /*0a70*/  LOP3.LUT P1, RZ, R3, 0x7fffffff, RZ, 0xc0, !PT ;  /* 0x7fffffff03ff7812 */ /* 0x000fc8000782c0ff */
[----:B------:R-:W-:-:S13]  /*0a80*/  PLOP3.LUT P0, PT, P0, P1, PT, 0x2f, 0xf2 ;  /* 0x0000000000f2781c */ /* 0x000fda0000702577 */
[----:B------:R-:W-:Y:S05]  /*0a90*/  @P0 BRA `(.L_x_19) ;  /* 0x0000000400000947 */ /* 0x000fea0003800000 */
[----:B------:R-:W-:Y:S02]  /*0aa0*/  ISETP.GE.AND P0, PT, R15, RZ, PT ;  /* 0x000000ff0f00720c */ /* 0x000fe40003f06270 */
[----:B------:R-:W-:-:S11]  /*0ab0*/  ISETP.GE.AND P1, PT, R16, RZ, PT ;  /* 0x000000ff1000720c */ /* 0x000fd60003f26270 */
[----:B------:R-:W-:Y:S01]  /*0ac0*/  @P0 IMAD.MOV.U32 R13, RZ, RZ, RZ ;  /* 0x000000ffff0d0224 */ /* 0x000fe200078e00ff */
[----:B------:R-:W-:Y:S01]  /*0ad0*/  @!P0 MOV R13, 0xffffffc0 ;  /* 0xffffffc0000d8802 */ /* 0x000fe20000000f00 */
[----:B------:R-:W-:Y:S01]  /*0ae0*/  @!P0 FFMA R0, R0, 1.84467440737095516160e+19, RZ ;  /* 0x5f80000000008823 */ /* 0x000fe200000000ff */
[----:B------:R-:W-:-:S03]  /*0af0*/  @!P1 FFMA R3, R3, 1.84467440737095516160e+19, RZ ;  /* 0x5f80000003039823 */ /* 0x000fc600000000ff */
[----:B------:R-:W-:-:S07]  /*0b00*/  @!P1 VIADD R13, R13, 0x40 ;  /* 0x000000400d0d9836 */ /* 0x000fce0000000000 */
.L_x_15:
[----:B------:R-:W-:Y:S01]  /*0b10*/  LEA R16, R12, 0xc0800000, 0x17 ;  /* 0xc08000000c107811 */ /* 0x000fe200078eb8ff */
[----:B------:R-:W-:Y:S01]  /*0b20*/  BSSY.RECONVERGENT B3, `(.L_x_20) ;  /* 0x0000036000037945 */ /* 0x000fe20003800200 */
[----:B------:R-:W-:-:S03]  /*0b30*/  IADD3 R15, PT, PT, R14, -0x7f, RZ ;  /* 0xffffff810e0f7810 */ /* 0x000fc60007ffe0ff */
[----:B------:R-:W-:Y:S02]  /*0b40*/  IMAD.IADD R16, R3, 0x1, -R16 ;  /* 0x0000000103107824 */ /* 0x000fe400078e0a10 */
[C---:B------:R-:W-:Y:S02]  /*0b50*/  IMAD R0, R15.reuse, -0x800000, R0 ;  /* 0xff8000000f007824 */ /* 0x040fe400078e0200 */
[----:B------:R0:W1:Y:S01]  /*0b60*/  MUFU.RCP R18, R16 ;  /* 0x0000001000127308 */ /* 0x0000620000001000 */
[----:B------:R-:W-:Y:S01]  /*0b70*/  FADD.FTZ R17, -R16, -RZ ;  /* 0x800000ff10117221 */ /* 0x000fe20000010100 */
[----:B0-----:R-:W-:-:S05]  /*0b80*/  IADD3 R16, PT, PT, R15, 0x7f, -R12 ;  /* 0x0000007f0f107810 */ /* 0x001fca0007ffe80c */
[----:B------:R-:W-:Y:S02]  /*0b90*/  IMAD.IADD R13, R16, 0x1, R13 ;  /* 0x00000001100d7824 */ /* 0x000fe400078e020d */
[----:B-1----:R-:W-:-:S04]  /*0ba0*/  FFMA R3, R18, R17, 1 ;  /* 0x3f80000012037423 */ /* 0x002fc80000000011 */
[----:B------:R-:W-:-:S04]  /*0bb0*/  FFMA R3, R18, R3, R18 ;  /* 0x0000000312037223 */ /* 0x000fc80000000012 */
[----:B------:R-:W-:-:S04]  /*0bc0*/  FFMA R14, R0, R3, RZ ;  /* 0x00000003000e7223 */ /* 0x000fc800000000ff */
[----:B------:R-:W-:-:S04]  /*0bd0*/  FFMA R18, R17, R14, R0 ;  /* 0x0000000e11127223 */ /* 0x000fc80000000000 */
[----:B------:R-:W-:-:S04]  /*0be0*/  FFMA R14, R3, R18, R14 ;  /* 0x00000012030e7223 */ /* 0x000fc8000000000e */
[----:B------:R-:W-:-:S04]  /*0bf0*/  FFMA R17, R17, R14, R0 ;  /* 0x0000000e11117223 */ /* 0x000fc80000000000 */
[----:B------:R-:W-:-:S05]  /*0c00*/  FFMA R0, R3, R17, R14 ;  /* 0x0000001103007223 */ /* 0x000fca000000000e */
[----:B------:R-:W-:-:S04]  /*0c10*/  SHF.R.U32.HI R12, RZ, 0x17, R0 ;  /* 0x00000017ff0c7819 */ /* 0x000fc80000011600 */
[----:B------:R-:W-:-:S05]  /*0c20*/  LOP3.LUT R12, R12, 0xff, RZ, 0xc0, !PT ;  /* 0x000000ff0c0c7812 */ /* 0x000fca00078ec0ff */
[----:B------:R-:W-:-:S05]  /*0c30*/  IMAD.IADD R12, R12, 0x1, R13 ;  /* 0x000000010c0c7824 */ /* 0x000fca00078e020d */
[----:B------:R-:W-:-:S04]  /*0c40*/  IADD3 R15, PT, PT, R12, -0x1, RZ ;  /* 0xffffffff0c0f7810 */ /* 0x000fc80007ffe0ff */
[----:B------:R-:W-:-:S13]  /*0c50*/  ISETP.GE.U32.AND P0, PT, R15, 0xfe, PT ;  /* 0x000000fe0f00780c */ /* 0x000fda0003f06070 */
[----:B------:R-:W-:Y:S05]  /*0c60*/  @!P0 BRA `(.L_x_21) ;  /* 0x0000000000808947 */ /* 0x000fea0003800000 */
[----:B------:R-:W-:-:S13]  /*0c70*/  ISETP.GT.AND P0, PT, R12, 0xfe, PT ;  /* 0x000000fe0c00780c */ /* 0x000fda0003f04270 */
[----:B------:R-:W-:Y:S05]  /*0c80*/  @P0 BRA `(.L_x_22) ;  /* 0x00000000006c0947 */ /* 0x000fea0003800000 */
[----:B------:R-:W-:-:S13]  /*0c90*/  ISETP.GE.AND P0, PT, R12, 0x1, PT ;  /* 0x000000010c00780c */ /* 0x000fda0003f06270 */
[----:B------:R-:W-:Y:S05]  /*0ca0*/  @P0 BRA `(.L_x_23) ;  /* 0x0000000000740947 */ /* 0x000fea0003800000 */
[----:B------:R-:W-:Y:S02]  /*0cb0*/  ISETP.GE.AND P0, PT, R12, -0x18, PT ;  /* 0xffffffe80c00780c */ /* 0x000fe40003f06270 */
[----:B------:R-:W-:-:S11]  /*0cc0*/  LOP3.LUT R0, R0, 0x80000000, RZ, 0xc0, !PT ;  /* 0x8000000000007812 */ /* 0x000fd600078ec0ff */
[----:B------:R-:W-:Y:S05]  /*0cd0*/  @!P0 BRA `(.L_x_23) ;  /* 0x0000000000688947 */ /* 0x000fea0003800000 */
[-C--:B------:R-:W-:Y:S01]  /*0ce0*/  FFMA.RZ R13, R3, R17.reuse, R14 ;  /* 0x00000011030d7223 */ /* 0x080fe2000000c00e */
[C---:B------:R-:W-:Y:S01]  /*0cf0*/  VIADD R16, R12.reuse, 0x20 ;  /* 0x000000200c107836 */ /* 0x040fe20000000000 */
[C---:B------:R-:W-:Y:S02]  /*0d00*/  ISETP.NE.AND P3, PT, R12.reuse, RZ, PT ;  /* 0x000000ff0c00720c */ /* 0x040fe40003f65270 */
[----:B------:R-:W-:Y:S01]  /*0d10*/  ISETP.NE.AND P1, PT, R12, RZ, PT ;  /* 0x000000ff0c00720c */ /* 0x000fe20003f25270 */
[----:B------:R-:W-:Y:S01]  /*0d20*/  IMAD.MOV R12, RZ, RZ, -R12 ;  /* 0x000000ffff0c7224 */ /* 0x000fe200078e0a0c */
[----:B------:R-:W-:Y:S01]  /*0d30*/  LOP3.LUT R15, R13, 0x7fffff, RZ, 0xc0, !PT ;  /* 0x007fffff0d0f7812 */ /* 0x000fe200078ec0ff */
[CCC-:B------:R-:W-:Y:S01]  /*0d40*/  FFMA.RP R13, R3.reuse, R17.reuse, R14.reuse ;  /* 0x00000011030d7223 */ /* 0x1c0fe2000000800e */
[----:B------:R-:W-:Y:S02]  /*0d50*/  FFMA.RM R14, R3, R17, R14 ;  /* 0x00000011030e7223 */ /* 0x000fe4000000400e */
[----:B------:R-:W-:-:S02]  /*0d60*/  LOP3.LUT R15, R15, 0x800000, RZ, 0xfc, !PT ;  /* 0x008000000f0f7812 */ /* 0x000fc400078efcff */
[----:B------:R-:W-:Y:S02]  /*0d70*/  SEL R12, R12, RZ, P3 ;  /* 0x000000ff0c0c7207 */ /* 0x000fe40001800000 */
[----:B------:R-:W-:Y:S02]  /*0d80*/  SHF.L.U32 R16, R15, R16, RZ ;  /* 0x000000100f107219 */ /* 0x000fe400000006ff */
[----:B------:R-:W-:Y:S02]  /*0d90*/  FSETP.NEU.FTZ.AND P0, PT, R13, R14, PT ;  /* 0x0000000e0d00720b */ /* 0x000fe40003f1d000 */
[----:B------:R-:W-:Y:S02]  /*0da0*/  ISETP.NE.AND P1, PT, R16, RZ, P1 ;  /* 0x000000ff1000720c */ /* 0x000fe40000f25270 */
[----:B------:R-:W-:Y:S02]  /*0db0*/  SHF.R.U32.HI R12, RZ, R12, R15 ;  /* 0x0000000cff0c7219 */ /* 0x000fe4000001160f */
[----:B------:R-:W-:-:S02]  /*0dc0*/  PLOP3.LUT P0, PT, P0, P1, PT, 0xf8, 0x8f ;  /* 0x00000000008f781c */ /* 0x000fc40000703f70 */
[----:B------:R-:W-:Y:S02]  /*0dd0*/  SHF.R.U32.HI R14, RZ, 0x1, R12 ;  /* 0x00000001ff0e7819 */ /* 0x000fe4000001160c */
[----:B------:R-:W-:-:S04]  /*0de0*/  SEL R3, RZ, 0x1, !P0 ;  /* 0x00000001ff037807 */ /* 0x000fc80004000000 */
[----:B------:R-:W-:-:S04]  /*0df0*/  LOP3.LUT R3, R3, 0x1, R14, 0xf8, !PT ;  /* 0x0000000103037812 */ /* 0x000fc800078ef80e */
[----:B------:R-:W-:-:S04]  /*0e00*/  LOP3.LUT R3, R3, R12, RZ, 0xc0, !PT ;  /* 0x0000000c03037212 */ /* 0x000fc800078ec0ff */
[----:B------:R-:W-:-:S04]  /*0e10*/  IADD3 R3, PT, PT, R14, R3, RZ ;  /* 0x000000030e037210 */ /* 0x000fc80007ffe0ff */
[----:B------:R-:W-:Y:S01]  /*0e20*/  LOP3.LUT R0, R3, R0, RZ, 0xfc, !PT ;  /* 0x0000000003007212 */ /* 0x000fe200078efcff */
[----:B------:R-:W-:Y:S06]  /*0e30*/  BRA `(.L_x_23) ;  /* 0x0000000000107947 */ /* 0x000fec0003800000 */
.L_x_22:
[----:B------:R-:W-:-:S04]  /*0e40*/  LOP3.LUT R0, R0, 0x80000000, RZ, 0xc0, !PT ;  /* 0x8000000000007812 */ /* 0x000fc800078ec0ff */
[----:B------:R-:W-:Y:S01]  /*0e50*/  LOP3.LUT R0, R0, 0x7f800000, RZ, 0xfc, !PT ;  /* 0x7f80000000007812 */ /* 0x000fe200078efcff */
[----:B------:R-:W-:Y:S06]  /*0e60*/  BRA `(.L_x_23) ;  /* 0x0000000000047947 */ /* 0x000fec0003800000 */
.L_x_21:
[----:B------:R-:W-:-:S07]  /*0e70*/  IMAD R0, R13, 0x800000, R0 ;  /* 0x008000000d007824 */ /* 0x000fce00078e0200 */
.L_x_23:
[----:B------:R-:W-:Y:S05]  /*0e80*/  BSYNC.RECONVERGENT B3 ;  /* 0x0000000000037941 */ /* 0x000fea0003800200 */
.L_x_20:
[----:B------:R-:W-:Y:S05]  /*0e90*/  BRA `(.L_x_24) ;  /* 0x0000000000207947 */ /* 0x000fea0003800000 */
.L_x_19:
[----:B------:R-:W-:-:S04]  /*0ea0*/  LOP3.LUT R0, R3, 0x80000000, R0, 0x48, !PT ;  /* 0x8000000003007812 */ /* 0x000fc800078e4800 */
[----:B------:R-:W-:Y:S01]  /*0eb0*/  LOP3.LUT R0, R0, 0x7f800000, RZ, 0xfc, !PT ;  /* 0x7f80000000007812 */ /* 0x000fe200078efcff */
[----:B------:R-:W-:Y:S06]  /*0ec0*/  BRA `(.L_x_24) ;  /* 0x0000000000147947 */ /* 0x000fec0003800000 */
.L_x_18:
[----:B------:R-:W-:Y:S01]  /*0ed0*/  LOP3.LUT R0, R3, 0x80000000, R0, 0x48, !PT ;  /* 0x8000000003007812 */ /* 0x000fe200078e4800 */
[----:B------:R-:W-:Y:S06]  /*0ee0*/  BRA `(.L_x_24) ;  /* 0x00000000000c7947 */ /* 0x000fec0003800000 */
.L_x_17:
[----:B------:R-:W0:Y:S01]  /*0ef0*/  MUFU.RSQ R0, -QNAN ;  /* 0xffc0000000007908 */ /* 0x000e220000001400 */
[----:B------:R-:W-:Y:S05]  /*0f00*/  BRA `(.L_x_24) ;  /* 0x0000000000047947 */ /* 0x000fea0003800000 */
.L_x_16:
[----:B------:R-:W-:-:S07]  /*0f10*/  FADD.FTZ R0, R0, R3 ;  /* 0x0000000300007221 */ /* 0x000fce0000010000 */
.L_x_24:
[----:B------:R-:W-:Y:S05]  /*0f20*/  BSYNC.RECONVERGENT B2 ;  /* 0x0000000000027941 */ /* 0x000fea0003800200 */
.L_x_14:
[----:B------:R-:W-:Y:S01]  /*0f30*/  MOV R12, R6 ;  /* 0x00000006000c7202 */ /* 0x000fe20000000f00 */
[----:B------:R-:W-:Y:S02]  /*0f40*/  IMAD.MOV.U32 R13, RZ, RZ, 0x0 ;  /* 0x00000000ff0d7424 */ /* 0x000fe400078e00ff */
[----:B0-----:R-:W-:Y:S02]  /*0f50*/  IMAD.MOV.U32 R15, RZ, RZ, R0 ;  /* 0x000000ffff0f7224 */ /* 0x001fe400078e0000 */
[----:B------:R-:W-:Y:S05]  /*0f60*/  RET.REL.NODEC R12 `(_Z9normalizePfPKfi) ;  /* 0xfffffff00c247950 */ /* 0x000fea0003c3ffff */
.L_x_25:
[----:B------:R-:W-:-:S00]  /*0f70*/  BRA `(.L_x_25) ;  /* 0xfffffffc00fc7947 */ /* 0x000fc0000383ffff */
[----:B------:R-:W-:-:S00]  /*0f80*/  NOP ;  /* 0x0000000000007918 */ /* 0x000fc00000000000 */
[----:B------:R-:W-:-:S00]  /*0f90*/  NOP ;  /* 0x0000000000007918 */ /* 0x000fc00000000000 */
[----:B------:R-:W-:-:S00]  /*0fa0*/  NOP ;  /* 0x0000000000007918 */ /* 0x000fc00000000000 */
[----:B------:R-:W-:-:S00]  /*0fb0*/  NOP ;  /* 0x0000000000007918 */ /* 0x000fc00000000000 */
[----:B------:R-:W-:-:S00]  /*0fc0*/  NOP ;  /* 0x0000000000007918 */ /* 0x000fc00000000000 */
[----:B------:R-:W-:-:S00]  /*0fd0*/  NOP ;  /* 0x0000000000007918 */ /* 0x000fc00000000000 */
[----:B------:R-:W-:-:S00]  /*0fe0*/  NOP ;  /* 0x0000000000007918 */ /* 0x000fc00000000000 */
[----:B------:R-:W-:-:S00]  /*0ff0*/  NOP ;  /* 0x0000000000007918 */ /* 0x000fc00000000000 */
.L_x_56:


//--------------------- .text._Z19finalize_reduce_sumPKfPfi --------------------------
	.section	.text._Z19finalize_reduce_sumPKfPfi,"ax",@progbits
	.align	128
        .global         _Z19finalize_reduce_sumPKfPfi
        .type           _Z19finalize_reduce_sumPKfPfi,@function
        .size           _Z19finalize_reduce_sumPKfPfi,(.L_x_58 - _Z19finalize_reduce_sumPKfPfi)
        .other          _Z19finalize_reduce_sumPKfPfi,@"STO_CUDA_ENTRY STV_DEFAULT"
_Z19finalize_reduce_sumPKfPfi:
.text._Z19finalize_reduce_sumPKfPfi:
[----:B------:R-:W-:Y:S01]  /*0000*/  LDC R1, c[0x0][0x37c] ;  /* 0x0000df00ff017b82 */ /* 0x000fe20000000800 */
[----:B------:R-:W0:Y:S01]  /*0010*/  S2R R6, SR_TID.X ;  /* 0x0000000000067919 */ /* 0x000e220000002100 */
[----:B------:R-:W0:Y:S01]  /*0020*/  LDCU UR4, c[0x0][0x390] ;  /* 0x00007200ff0477ac */ /* 0x000e220008000800 */
[----:B------:R-:W-:Y:S01]  /*0030*/  BSSY.RECONVERGENT B0, `(.L_x_26) ;  /* 0x000000f000007945 */ /* 0x000fe20003800200 */
[----:B------:R-:W-:Y:S01]  /*0040*/  IMAD.MOV.U32 R0, RZ, RZ, RZ ;  /* 0x000000ffff007224 */ /* 0x000fe200078e00ff */
[----:B------:R-:W1:Y:S01]  /*0050*/  LDCU.64 UR6, c[0x0][0x358] ;  /* 0x00006b00ff0677ac */ /* 0x000e620008000a00 */
[----:B0-----:R-:W-:-:S13]  /*0060*/  ISETP.GE.AND P0, PT, R6, UR4, PT ;  /* 0x0000000406007c0c */ /* 0x001fda000bf06270 */
[----:B-1----:R-:W-:Y:S05]  /*0070*/  @P0 BRA `(.L_x_27) ;  /* 0x0000000000280947 */ /* 0x002fea0003800000 */
[----:B------:R-:W0:Y:S01]  /*0080*/  LDC R8, c[0x0][0x360] ;  /* 0x0000d800ff087b82 */ /* 0x000e220000000800 */
[----:B------:R-:W-:Y:S01]  /*0090*/  IMAD.MOV.U32 R0, RZ, RZ, RZ ;  /* 0x000000ffff007224 */ /* 0x000fe200078e00ff */
[----:B------:R-:W-:-:S06]  /*00a0*/  MOV R7, R6 ;  /* 0x0000000600077202 */ /* 0x000fcc0000000f00 */
[----:B------:R-:W1:Y:S02]  /*00b0*/  LDC.64 R4, c[0x0][0x380] ;  /* 0x0000e000ff047b82 */ /* 0x000e640000000a00 */
.L_x_28:
[----:B-1----:R-:W-:-:S06]  /*00c0*/  IMAD.WIDE R2, R7, 0x4, R4 ;  /* 0x0000000407027825 */ /* 0x002fcc00078e0204 */
[----:B------:R-:W2:Y:S01]  /*00d0*/  LDG.E R3, desc[UR6][R2.64] ;  /* 0x0000000602037981 */ /* 0x000ea2000c1e1900 */
[----:B0-----:R-:W-:-:S05]  /*00e0*/  IMAD.IADD R7, R8, 0x1, R7 ;  /* 0x0000000108077824 */ /* 0x001fca00078e0207 */
[----:B------:R-:W-:Y:S01]  /*00f0*/  ISETP.GE.AND P0, PT, R7, UR4, PT ;  /* 0x0000000407007c0c */ /* 0x000fe2000bf06270 */
[----:B--2---:R-:W-:-:S12]  /*0100*/  FADD R0, R3, R0 ;  /* 0x0000000003007221 */ /* 0x004fd80000000000 */
[----:B------:R-:W-:Y:S05]  /*0110*/  @!P0 BRA `(.L_x_28) ;  /* 0xfffffffc00e88947 */ /* 0x000fea000383ffff */
.L_x_27:
[----:B------:R-:W-:Y:S05]  /*0120*/  BSYNC.RECONVERGENT B0 ;  /* 0x0000000000007941 */ /* 0x000fea0003800200 */
.L_x_26:
[----:B------:R-:W0:Y:S01]  /*0130*/  S2UR UR5, SR_CgaCtaId ;  /* 0x00000000000579c3 */ /* 0x000e220000008800 */
[----:B------:R-:W-:Y:S01]  /*0140*/  UMOV UR4, 0x400 ;  /* 0x0000040000047882 */ /* 0x000fe20000000000 */
[----:B------:R-:W1:Y:S01]  /*0150*/  LDCU UR8, c[0x0][0x360] ;  /* 0x00006c00ff0877ac */ /* 0x000e620008000800 */
[----:B------:R-:W-:Y:S01]  /*0160*/  ISETP.NE.AND P0, PT, R6, RZ, PT ;  /* 0x000000ff0600720c */ /* 0x000fe20003f05270 */
[----:B-1----:R-:W-:Y:S02]  /*0170*/  UISETP.GE.U32.AND UP0, UPT, UR8, 0x2, UPT ;  /* 0x000000020800788c */ /* 0x002fe4000bf06070 */
[----:B0-----:R-:W-:-:S06]  /*0180*/  ULEA UR4, UR5, UR4, 0x18 ;  /* 0x0000000405047291 */ /* 0x001fcc000f8ec0ff */
[----:B------:R-:W-:-:S05]  /*0190*/  LEA R3, R6, UR4, 0x2 ;  /* 0x0000000406037c11 */ /* 0x000fca000f8e10ff */
[----:B------:R0:W-:Y:S01]  /*01a0*/  STS [R3], R0 ;  /* 0x0000000003007388 */ /* 0x0001e20000000800 */
[----:B------:R-:W-:Y:S06]  /*01b0*/  BAR.SYNC.DEFER_BLOCKING 0x0 ;  /* 0x0000000000007b1d */ /* 0x000fec0000010000 */
[----:B------:R-:W-:Y:S05]  /*01c0*/  BRA.U !UP0, `(.L_x_29) ;  /* 0x0000000108307547 */ /* 0x000fea000b800000 */
[----:B0-----:R-:W-:-:S07]  /*01d0*/  MOV R0, UR8 ;  /* 0x0000000800007c02 */ /* 0x001fce0008000f00 */
.L_x_30:
[----:B------:R-:W-:-:S04]  /*01e0*/  SHF.R.U32.HI R7, RZ, 0x1, R0 ;  /* 0x00000001ff077819 */ /* 0x000fc80000011600 */
[----:B------:R-:W-:-:S13]  /*01f0*/  ISETP.GE.U32.AND P1, PT, R6, R7, PT ;  /* 0x000000070600720c */ /* 0x000fda0003f26070 */
[----:B------:R-:W-:Y:S01]  /*0200*/  @!P1 IMAD R2, R7, 0x4, R3 ;  /* 0x0000000407029824 */ /* 0x000fe200078e0203 */
[----:B------:R-:W-:Y:S05]  /*0210*/  @!P1 LDS R5, [R3] ;  /* 0x0000000003059984 */ /* 0x000fea0000000800 */
[----:B------:R-:W0:Y:S02]  /*0220*/  @!P1 LDS R2, [R2] ;  /* 0x0000000002029984 */ /* 0x000e240000000800 */
[----:B0-----:R-:W-:-:S05]  /*0230*/  @!P1 FADD R4, R2, R5 ;  /* 0x0000000502049221 */ /* 0x001fca0000000000 */
[----:B------:R1:W-:Y:S01]  /*0240*/  @!P1 STS [R3], R4 ;  /* 0x0000000403009388 */ /* 0x0003e20000000800 */
[----:B------:R-:W-:Y:S01]  /*0250*/  BAR.SYNC.DEFER_BLOCKING 0x0 ;  /* 0x0000000000007b1d */ /* 0x000fe20000010000 */
[----:B------:R-:W-:Y:S02]  /*0260*/  ISETP.GT.U32.AND P1, PT, R0, 0x3, PT ;  /* 0x000000030000780c */ /* 0x000fe40003f24070 */
[----:B------:R-:W-:-:S11]  /*0270*/  MOV R0, R7 ;  /* 0x0000000700007202 */ /* 0x000fd60000000f00 */
[----:B-1----:R-:W-:Y:S05]  /*0280*/  @P1 BRA `(.L_x_30) ;  /* 0xfffffffc00d41947 */ /* 0x002fea000383ffff */
.L_x_29:
[----:B------:R-:W-:Y:S05]  /*0290*/  @P0 EXIT ;  /* 0x000000000000094d */ /* 0x000fea0003800000 */
[----:B------:R-:W1:Y:S01]  /*02a0*/  S2UR UR5, SR_CgaCtaId ;  /* 0x00000000000579c3 */ /* 0x000e620000008800 */
[----:B------:R-:W-:-:S07]  /*02b0*/  UMOV UR4, 0x400 ;  /* 0x0000040000047882 */ /* 0x000fce0000000000 */
[----:B0-----:R-:W0:Y:S01]  /*02c0*/  LDC.64 R2, c[0x0][0x388] ;  /* 0x0000e200ff027b82 */ /* 0x001e220000000a00 */
[----:B-1----:R-:W-:-:S09]  /*02d0*/  ULEA UR4, UR5, UR4, 0x18 ;  /* 0x0000000405047291 */ /* 0x002fd2000f8ec0ff */
[----:B------:R-:W0:Y:S04]  /*02e0*/  LDS R5, [UR4] ;  /* 0x00000004ff057984 */ /* 0x000e280008000800 */
[----:B0-----:R-:W-:Y:S01]  /*02f0*/  STG.E desc[UR6][R2.64], R5 ;  /* 0x0000000502007986 */ /* 0x001fe2000c101906 */
[----:B------:R-:W-:Y:S05]  /*0300*/  EXIT ;  /* 0x000000000000794d */ /* 0x000fea0003800000 */
.L_x_31:
        /* <DEDUP_REMOVED lines=15> */
.L_x_58:


//--------------------- .text._Z19exp_and_partial_sumPKfPfS0_S1_i --------------------------
	.section	.text._Z19exp_and_partial_sumPKfPfS0_S1_i,"ax",@progbits
	.align	128
        .global         _Z19exp_and_partial_sumPKfPfS0_S1_i
        .type           _Z19exp_and_partial_sumPKfPfS0_S1_i,@function
        .size           _Z19exp_and_partial_sumPKfPfS0_S1_i,(.L_x_59 - _Z19exp_and_partial_sumPKfPfS0_S1_i)
        .other          _Z19exp_and_partial_sumPKfPfS0_S1_i,@"STO_CUDA_ENTRY STV_DEFAULT"
_Z19exp_and_partial_sumPKfPfS0_S1_i:
.text._Z19exp_and_partial_sumPKfPfS0_S1_i:
[----:B------:R-:W-:Y:S01]  /*0000*/  LDC R1, c[0x0][0x37c] ;  /* 0x0000df00ff017b82 */ /* 0x000fe20000000800 */
[----:B------:R-:W0:Y:S01]  /*0010*/  S2R R17, SR_TID.X ;  /* 0x0000000000117919 */ /* 0x000e220000002100 */
[----:B------:R-:W1:Y:S06]  /*0020*/  LDCU UR4, c[0x0][0x360] ;  /* 0x00006c00ff0477ac */ /* 0x000e6c0008000800 */
[----:B------:R-:W2:Y:S01]  /*0030*/  LDC R15, c[0x0][0x370] ;  /* 0x0000dc00ff0f7b82 */ /* 0x000ea20000000800 */
[----:B------:R-:W-:Y:S01]  /*0040*/  BSSY.RECONVERGENT B0, `(.L_x_32) ;  /* 0x000008a000007945 */ /* 0x000fe20003800200 */
[----:B------:R-:W0:Y:S01]  /*0050*/  S2R R14, SR_CTAID.X ;  /* 0x00000000000e7919 */ /* 0x000e220000002500 */
[----:B------:R-:W3:Y:S01]  /*0060*/  LDCU UR5, c[0x0][0x3a0] ;  /* 0x00007400ff0577ac */ /* 0x000ee20008000800 */
[----:B------:R-:W-:Y:S01]  /*0070*/  HFMA2 R12, -RZ, RZ, 0, 0 ;  /* 0x00000000ff0c7431 */ /* 0x000fe200000001ff */
[----:B------:R-:W4:Y:S01]  /*0080*/  LDCU.64 UR6, c[0x0][0x358] ;  /* 0x00006b00ff0677ac */ /* 0x000f220008000a00 */
[----:B-1----:R-:W-:Y:S01]  /*0090*/  MOV R0, UR4 ;  /* 0x0000000400007c02 */ /* 0x002fe20008000f00 */
[----:B--2---:R-:W-:-:S02]  /*00a0*/  IMAD R15, R15, UR4, RZ ;  /* 0x000000040f0f7c24 */ /* 0x004fc4000f8e02ff */
[----:B0-----:R-:W-:-:S05]  /*00b0*/  IMAD R13, R14, UR4, R17 ;  /* 0x000000040e0d7c24 */ /* 0x001fca000f8e0211 */
[----:B---3--:R-:W-:-:S13]  /*00c0*/  ISETP.GE.AND P0, PT, R13, UR5, PT ;  /* 0x000000050d007c0c */ /* 0x008fda000bf06270 */
[----:B----4-:R-:W-:Y:S05]  /*00d0*/  @P0 BRA `(.L_x_33) ;  /* 0x0000000800000947 */ /* 0x010fea0003800000 */
[----:B------:R-:W0:Y:S01]  /*00e0*/  I2F.U32.RP R7, R15 ;  /* 0x0000000f00077306 */ /* 0x000e220000209000 */
[C---:B------:R-:W-:Y:S01]  /*00f0*/  IADD3 R4, PT, PT, R15.reuse, R13, RZ ;  /* 0x0000000d0f047210 */ /* 0x040fe20007ffe0ff */
[----:B------:R-:W-:Y:S01]  /*0100*/  BSSY.RECONVERGENT B1, `(.L_x_34) ;  /* 0x0000038000017945 */ /* 0x000fe20003800200 */
[----:B------:R-:W-:Y:S02]  /*0110*/  IADD3 R9, PT, PT, RZ, -R15, RZ ;  /* 0x8000000fff097210 */ /* 0x000fe40007ffe0ff */
[C---:B------:R-:W-:Y:S02]  /*0120*/  ISETP.GE.AND P0, PT, R4.reuse, UR5, PT ;  /* 0x0000000504007c0c */ /* 0x040fe4000bf06270 */
[----:B------:R-:W-:Y:S02]  /*0130*/  VIMNMX R5, PT, PT, R4, UR5, !PT ;  /* 0x0000000504057c48 */ /* 0x000fe4000ffe0100 */
[----:B------:R-:W-:Y:S02]  /*0140*/  SEL R6, RZ, 0x1, P0 ;  /* 0x00000001ff067807 */ /* 0x000fe40000000000 */
[----:B------:R-:W-:-:S02]  /*0150*/  ISETP.NE.U32.AND P2, PT, R15, RZ, PT ;  /* 0x000000ff0f00720c */ /* 0x000fc40003f45070 */
[----:B------:R-:W-:Y:S01]  /*0160*/  IADD3 R4, PT, PT, R5, -R4, -R6 ;  /* 0x8000000405047210 */ /* 0x000fe20007ffe806 */
[----:B0-----:R-:W0:Y:S01]  /*0170*/  MUFU.RCP R7, R7 ;  /* 0x0000000700077308 */ /* 0x001e220000001000 */
[----:B------:R-:W-:Y:S02]  /*0180*/  MOV R12, RZ ;  /* 0x000000ff000c7202 */ /* 0x000fe40000000f00 */
[----:B0-----:R-:W-:-:S05]  /*0190*/  IADD3 R2, PT, PT, R7, 0xffffffe, RZ ;  /* 0x0ffffffe07027810 */ /* 0x001fca0007ffe0ff */
[----:B------:R0:W1:Y:S02]  /*01a0*/  F2I.FTZ.U32.TRUNC.NTZ R3, R2 ;  /* 0x0000000200037305 */ /* 0x000064000021f000 */
[----:B0-----:R-:W-:Y:S01]  /*01b0*/  MOV R2, RZ ;  /* 0x000000ff00027202 */ /* 0x001fe20000000f00 */
[----:B-1----:R-:W-:-:S04]  /*01c0*/  IMAD R9, R9, R3, RZ ;  /* 0x0000000309097224 */ /* 0x002fc800078e02ff */
[----:B------:R-:W-:-:S06]  /*01d0*/  IMAD.HI.U32 R3, R3, R9, R2 ;  /* 0x0000000903037227 */ /* 0x000fcc00078e0002 */
[----:B------:R-:W-:-:S05]  /*01e0*/  IMAD.HI.U32 R3, R3, R4, RZ ;  /* 0x0000000403037227 */ /* 0x000fca00078e00ff */
[----:B------:R-:W-:-:S05]  /*01f0*/  IADD3 R2, PT, PT, -R3, RZ, RZ ;  /* 0x000000ff03027210 */ /* 0x000fca0007ffe1ff */
[----:B------:R-:W-:-:S05]  /*0200*/  IMAD R4, R15, R2, R4 ;  /* 0x000000020f047224 */ /* 0x000fca00078e0204 */
[----:B------:R-:W-:-:S13]  /*0210*/  ISETP.GE.U32.AND P0, PT, R4, R15, PT ;  /* 0x0000000f0400720c */ /* 0x000fda0003f06070 */
[----:B------:R-:W-:Y:S02]  /*0220*/  @P0 IADD3 R4, PT, PT, -R15, R4, RZ ;  /* 0x000000040f040210 */ /* 0x000fe40007ffe1ff */
[----:B------:R-:W-:Y:S02]  /*0230*/  @P0 IADD3 R3, PT, PT, R3, 0x1, RZ ;  /* 0x0000000103030810 */ /* 0x000fe40007ffe0ff */
[----:B------:R-:W-:-:S13]  /*0240*/  ISETP.GE.U32.AND P1, PT, R4, R15, PT ;  /* 0x0000000f0400720c */ /* 0x000fda0003f26070 */
[----:B------:R-:W-:Y:S02]  /*0250*/  @P1 IADD3 R3, PT, PT, R3, 0x1, RZ ;  /* 0x0000000103031810 */ /* 0x000fe40007ffe0ff */
[----:B------:R-:W-:-:S04]  /*0260*/  @!P2 LOP3.LUT R3, RZ, R15, RZ, 0x33, !PT ;  /* 0x0000000fff03a212 */ /* 0x000fc800078e33ff */
[----:B------:R-:W-:-:S04]  /*0270*/  IADD3 R8, PT, PT, R6, R3, RZ ;  /* 0x0000000306087210 */ /* 0x000fc80007ffe0ff */
[C---:B------:R-:W-:Y:S02]  /*0280*/  LOP3.LUT R2, R8.reuse, 0x3, RZ, 0xc0, !PT ;  /* 0x0000000308027812 */ /* 0x040fe400078ec0ff */
[----:B------:R-:W-:Y:S02]  /*0290*/  ISETP.GE.U32.AND P1, PT, R8, 0x3, PT ;  /* 0x000000030800780c */ /* 0x000fe40003f26070 */
[----:B------:R-:W-:-:S13]  /*02a0*/  ISETP.NE.AND P0, PT, R2, 0x3, PT ;  /* 0x000000030200780c */ /* 0x000fda0003f05270 */
[----:B------:R-:W-:Y:S05]  /*02b0*/  @!P0 BRA `(.L_x_35) ;  /* 0x0000000000708947 */ /* 0x000fea0003800000 */
[----:B------:R-:W0:Y:S01]  /*02c0*/  LDC.64 R2, c[0x0][0x390] ;  /* 0x0000e400ff027b82 */ /* 0x000e220000000a00 */
[----:B------:R-:W-:Y:S01]  /*02d0*/  IADD3 R8, PT, PT, R8, 0x1, RZ ;  /* 0x0000000108087810 */ /* 0x000fe20007ffe0ff */
[----:B------:R-:W-:-:S03]  /*02e0*/  HFMA2 R12, -RZ, RZ, 0, 0 ;  /* 0x00000000ff0c7431 */ /* 0x000fc600000001ff */
[----:B------:R-:W-:-:S03]  /*02f0*/  LOP3.LUT R8, R8, 0x3, RZ, 0xc0, !PT ;  /* 0x0000000308087812 */ /* 0x000fc600078ec0ff */
[----:B------:R-:W1:Y:S01]  /*0300*/  LDC.64 R4, c[0x0][0x380] ;  /* 0x0000e000ff047b82 */ /* 0x000e620000000a00 */
[----:B------:R-:W-:-:S07]  /*0310*/  IADD3 R8, PT, PT, -R8, RZ, RZ ;  /* 0x000000ff08087210 */ /* 0x000fce0007ffe1ff */
[----:B------:R-:W2:Y:S02]  /*0320*/  LDC.64 R6, c[0x0][0x388] ;  /* 0x0000e200ff067b82 */ /* 0x000ea40000000a00 */
.L_x_36:
[----:B-1-3--:R-:W-:Y:S01]  /*0330*/  IMAD.WIDE R10, R13, 0x4, R4 ;  /* 0x000000040d0a7825 */ /* 0x00afe200078e0204 */
[----:B0-----:R-:W3:Y:S05]  /*0340*/  LDG.E R9, desc[UR6][R2.64] ;  /* 0x0000000602097981 */ /* 0x001eea000c1e1900 */
[----:B------:R-:W3:Y:S01]  /*0350*/  LDG.E R10, desc[UR6][R10.64] ;  /* 0x000000060a0a7981 */ /* 0x000ee2000c1e1900 */
[----:B------:R-:W-:Y:S02]  /*0360*/  MOV R16, 0x3bbb989d ;  /* 0x3bbb989d00107802 */ /* 0x000fe40000000f00 */
[----:B------:R-:W-:Y:S02]  /*0370*/  MOV R19, 0x437c0000 ;  /* 0x437c000000137802 */ /* 0x000fe40000000f00 */
[----:B------:R-:W-:-:S04]  /*0380*/  IADD3 R8, PT, PT, R8, 0x1, RZ ;  /* 0x0000000108087810 */ /* 0x000fc80007ffe0ff */
[----:B------:R-:W-:Y:S01]  /*0390*/  ISETP.NE.AND P0, PT, R8, RZ, PT ;  /* 0x000000ff0800720c */ /* 0x000fe20003f05270 */
[----:B---3--:R-:W-:Y:S01]  /*03a0*/  FADD R9, R10, -R9 ;  /* 0x800000090a097221 */ /* 0x008fe20000000000 */
[----:B--2---:R-:W-:Y:S01]  /*03b0*/  IMAD.WIDE R10, R13, 0x4, R6 ;  /* 0x000000040d0a7825 */ /* 0x004fe200078e0206 */
[----:B------:R-:W-:-:S03]  /*03c0*/  IADD3 R13, PT, PT, R15, R13, RZ ;  /* 0x0000000d0f0d7210 */ /* 0x000fc60007ffe0ff */
[----:B------:R-:W-:-:S04]  /*03d0*/  FFMA.SAT R16, R9, R16, 0.5 ;  /* 0x3f00000009107423 */ /* 0x000fc80000002010 */
[----:B------:R-:W-:-:S04]  /*03e0*/  FFMA.RM R16, R16, R19, 12582913 ;  /* 0x4b40000110107423 */ /* 0x000fc80000004013 */
[C---:B------:R-:W-:Y:S01]  /*03f0*/  FADD R18, R16.reuse, -12583039 ;  /* 0xcb40007f10127421 */ /* 0x040fe20000000000 */
[----:B------:R-:W-:-:S03]  /*0400*/  SHF.L.U32 R16, R16, 0x17, RZ ;  /* 0x0000001710107819 */ /* 0x000fc600000006ff */
[----:B------:R-:W-:-:S04]  /*0410*/  FFMA R18, R9, 1.4426950216293334961, -R18 ;  /* 0x3fb8aa3b09127823 */ /* 0x000fc80000000812 */
[----:B------:R-:W-:-:S04]  /*0420*/  FFMA R18, R9, 1.925963033500011079e-08, R18 ;  /* 0x32a5706009127823 */ /* 0x000fc80000000012 */
[----:B------:R-:W0:Y:S02]  /*0430*/  MUFU.EX2 R9, R18 ;  /* 0x0000001200097308 */ /* 0x000e240000000800 */
[----:B0-----:R-:W-:-:S04]  /*0440*/  FMUL R9, R16, R9 ;  /* 0x0000000910097220 */ /* 0x001fc80000400000 */
[----:B------:R-:W-:Y:S01]  /*0450*/  FADD R12, R9, R12 ;  /* 0x0000000c090c7221 */ /* 0x000fe20000000000 */
[----:B------:R3:W-:Y:S01]  /*0460*/  STG.E desc[UR6][R10.64], R9 ;  /* 0x000000090a007986 */ /* 0x0007e2000c101906 */
[----:B------:R-:W-:Y:S05]  /*0470*/  @P0 BRA `(.L_x_36) ;  /* 0xfffffffc00ac0947 */ /* 0x000fea000383ffff */
.L_x_35:
[----:B------:R-:W-:Y:S05]  /*0480*/  BSYNC.RECONVERGENT B1 ;  /* 0x0000000000017941 */ /* 0x000fea0003800200 */
.L_x_34:
[----:B------:R-:W-:Y:S05]  /*0490*/  @!P1 BRA `(.L_x_33) ;  /* 0x0000000400109947 */ /* 0x000fea0003800000 */
[----:B------:R-:W0:Y:S08]  /*04a0*/  LDC.64 R4, c[0x0][0x390] ;  /* 0x0000e400ff047b82 */ /* 0x000e300000000a00 */
[----:B------:R-:W1:Y:S08]  /*04b0*/  LDC.64 R6, c[0x0][0x380] ;  /* 0x0000e000ff067b82 */ /* 0x000e700000000a00 */
[----:B------:R-:W2:Y:S02]  /*04c0*/  LDC.64 R2, c[0x0][0x388] ;  /* 0x0000e200ff027b82 */ /* 0x000ea40000000a00 */
.L_x_37:
[----:B-1-3--:R-:W-:Y:S01]  /*04d0*/  IMAD.WIDE R8, R13, 0x4, R6 ;  /* 0x000000040d087825 */ /* 0x00afe200078e0206 */
[----:B0---4-:R-:W3:Y:S04]  /*04e0*/  LDG.E R11, desc[UR6][R4.64] ;  /* 0x00000006040b7981 */ /* 0x011ee8000c1e1900 */
[----:B------:R0:W3:Y:S01]  /*04f0*/  LDG.E R10, desc[UR6][R8.64] ;  /* 0x00000006080a7981 */ /* 0x0000e2000c1e1900 */
[----:B------:R-:W-:Y:S01]  /*0500*/  HFMA2 R16, -RZ, RZ, 0.96630859375, -0.0022525787353515625 ;  /* 0x3bbb989dff107431 */ /* 0x000fe200000001ff */
[----:B------:R-:W-:Y:S01]  /*0510*/  MOV R18, 0x437c0000 ;  /* 0x437c000000127802 */ /* 0x000fe20000000f00 */
[----:B0-----:R-:W-:-:S04]  /*0520*/  IMAD.WIDE R8, R15, 0x4, R8 ;  /* 0x000000040f087825 */ /* 0x001fc800078e0208 */
[----:B---3--:R-:W-:-:S04]  /*0530*/  FADD R11, R10, -R11 ;  /* 0x8000000b0a0b7221 */ /* 0x008fc80000000000 */
[----:B------:R-:W-:-:S04]  /*0540*/  FFMA.SAT R19, R11, R16, 0.5 ;  /* 0x3f0000000b137423 */ /* 0x000fc80000002010 */
[----:B------:R-:W-:-:S04]  /*0550*/  FFMA.RM R19, R19, R18, 12582913 ;  /* 0x4b40000113137423 */ /* 0x000fc80000004012 */
[C---:B------:R-:W-:Y:S01]  /*0560*/  FADD R10, R19.reuse, -12583039 ;  /* 0xcb40007f130a7421 */ /* 0x040fe20000000000 */
[----:B------:R-:W-:-:S03]  /*0570*/  SHF.L.U32 R19, R19, 0x17, RZ ;  /* 0x0000001713137819 */ /* 0x000fc600000006ff */
[----:B------:R-:W-:-:S04]  /*0580*/  FFMA R10, R11, 1.4426950216293334961, -R10 ;  /* 0x3fb8aa3b0b0a7823 */ /* 0x000fc8000000080a */
[----:B------:R-:W-:Y:S01]  /*0590*/  FFMA R20, R11, 1.925963033500011079e-08, R10 ;  /* 0x32a570600b147823 */ /* 0x000fe2000000000a */
[----:B--2---:R-:W-:-:S05]  /*05a0*/  IMAD.WIDE R10, R13, 0x4, R2 ;  /* 0x000000040d0a7825 */ /* 0x004fca00078e0202 */
[----:B------:R-:W0:Y:S02]  /*05b0*/  MUFU.EX2 R20, R20 ;  /* 0x0000001400147308 */ /* 0x000e240000000800 */
[----:B0-----:R-:W-:-:S05]  /*05c0*/  FMUL R19, R19, R20 ;  /* 0x0000001413137220 */ /* 0x001fca0000400000 */
[----:B------:R0:W-:Y:S04]  /*05d0*/  STG.E desc[UR6][R10.64], R19 ;  /* 0x000000130a007986 */ /* 0x0001e8000c101906 */
[----:B------:R1:W2:Y:S04]  /*05e0*/  LDG.E R21, desc[UR6][R8.64] ;  /* 0x0000000608157981 */ /* 0x0002a8000c1e1900 */
[----:B------:R-:W2:Y:S01]  /*05f0*/  LDG.E R22, desc[UR6][R4.64] ;  /* 0x0000000604167981 */ /* 0x000ea2000c1e1900 */
[----:B0-----:R-:W-:-:S04]  /*0600*/  IMAD.WIDE R10, R15, 0x4, R10 ;  /* 0x000000040f0a7825 */ /* 0x001fc800078e020a */
[----:B-1----:R-:W-:-:S04]  /*0610*/  IMAD.WIDE R8, R15, 0x4, R8 ;  /* 0x000000040f087825 */ /* 0x002fc800078e0208 */
[----:B--2---:R-:W-:-:S04]  /*0620*/  FADD R21, R21, -R22 ;  /* 0x8000001615157221 */ /* 0x004fc80000000000 */
[----:B------:R-:W-:-:S04]  /*0630*/  FFMA.SAT R23, R21, R16, 0.5 ;  /* 0x3f00000015177423 */ /* 0x000fc80000002010 */
[----:B------:R-:W-:-:S04]  /*0640*/  FFMA.RM R23, R23, R18, 12582913 ;  /* 0x4b40000117177423 */ /* 0x000fc80000004012 */
[----:B------:R-:W-:-:S04]  /*0650*/  FADD R20, R23, -12583039 ;  /* 0xcb40007f17147421 */ /* 0x000fc80000000000 */
[----:B------:R-:W-:-:S04]  /*0660*/  FFMA R20, R21, 1.4426950216293334961, -R20 ;  /* 0x3fb8aa3b15147823 */ /* 0x000fc80000000814 */
[----:B------:R-:W-:Y:S01]  /*0670*/  FFMA R20, R21, 1.925963033500011079e-08, R20 ;  /* 0x32a5706015147823 */ /* 0x000fe20000000014 */
[----:B------:R-:W-:-:S05]  /*0680*/  SHF.L.U32 R21, R23, 0x17, RZ ;  /* 0x0000001717157819 */ /* 0x000fca00000006ff */
        /* <DEDUP_REMOVED lines=17> */
[----:B------:R-:W2:Y:S04]  /*07a0*/  LDG.E R8, desc[UR6][R8.64] ;  /* 0x0000000608087981 */ /* 0x000ea8000c1e1900 */
[----:B------:R-:W2:Y:S01]  /*07b0*/  LDG.E R25, desc[UR6][R4.64] ;  /* 0x0000000604197981 */ /* 0x000ea2000c1e1900 */
[----:B------:R-:W-:Y:S01]  /*07c0*/  LEA R13, R15, R13, 0x2 ;  /* 0x0000000d0f0d7211 */ /* 0x000fe200078e10ff */
[----:B------:R-:W-:Y:S01]  /*07d0*/  FADD R12, R19, R12 ;  /* 0x0000000c130c7221 */ /* 0x000fe20000000000 */
[----:B0-----:R-:W-:-:S02]  /*07e0*/  IMAD.WIDE R10, R15, 0x4, R10 ;  /* 0x000000040f0a7825 */ /* 0x001fc400078e020a */
[----:B------:R-:W-:Y:S02]  /*07f0*/  ISETP.GE.AND P0, PT, R13, UR5, PT ;  /* 0x000000050d007c0c */ /* 0x000fe4000bf06270 */
[----:B------:R-:W-:-:S04]  /*0800*/  FADD R12, R12, R21 ;  /* 0x000000150c0c7221 */ /* 0x000fc80000000000 */
[----:B------:R-:W-:Y:S01]  /*0810*/  FADD R12, R12, R23 ;  /* 0x000000170c0c7221 */ /* 0x000fe20000000000 */
[----:B--2---:R-:W-:-:S04]  /*0820*/  FADD R25, R8, -R25 ;  /* 0x8000001908197221 */ /* 0x004fc80000000000 */
[----:B------:R-:W-:-:S04]  /*0830*/  FFMA.SAT R27, R25, R16, 0.5 ;  /* 0x3f000000191b7423 */ /* 0x000fc80000002010 */
[----:B------:R-:W-:-:S04]  /*0840*/  FFMA.RM R27, R27, R18, 12582913 ;  /* 0x4b4000011b1b7423 */ /* 0x000fc80000004012 */
[C---:B------:R-:W-:Y:S01]  /*0850*/  FADD R16, R27.reuse, -12583039 ;  /* 0xcb40007f1b107421 */ /* 0x040fe20000000000 */
[----:B------:R-:W-:-:S03]  /*0860*/  SHF.L.U32 R27, R27, 0x17, RZ ;  /* 0x000000171b1b7819 */ /* 0x000fc600000006ff */
[----:B------:R-:W-:-:S04]  /*0870*/  FFMA R16, R25, 1.4426950216293334961, -R16 ;  /* 0x3fb8aa3b19107823 */ /* 0x000fc80000000810 */
[----:B------:R-:W-:-:S06]  /*0880*/  FFMA R16, R25, 1.925963033500011079e-08, R16 ;  /* 0x32a5706019107823 */ /* 0x000fcc0000000010 */
[----:B------:R-:W0:Y:S02]  /*0890*/  MUFU.EX2 R16, R16 ;  /* 0x0000001000107308 */ /* 0x000e240000000800 */
[----:B0-----:R-:W-:-:S04]  /*08a0*/  FMUL R27, R27, R16 ;  /* 0x000000101b1b7220 */ /* 0x001fc80000400000 */
[----:B------:R-:W-:Y:S01]  /*08b0*/  FADD R12, R12, R27 ;  /* 0x0000001b0c0c7221 */ /* 0x000fe20000000000 */
[----:B------:R4:W-:Y:S01]  /*08c0*/  STG.E desc[UR6][R10.64], R27 ;  /* 0x0000001b0a007986 */ /* 0x0009e2000c101906 */
[----:B------:R-:W-:Y:S05]  /*08d0*/  @!P0 BRA `(.L_x_37) ;  /* 0xfffffff800fc8947 */ /* 0x000fea000383ffff */
.L_x_33:
[----:B------:R-:W-:Y:S05]  /*08e0*/  BSYNC.RECONVERGENT B0 ;  /* 0x0000000000007941 */ /* 0x000fea0003800200 */
.L_x_32:
[----:B------:R-:W0:Y:S01]  /*08f0*/  S2UR UR5, SR_CgaCtaId ;  /* 0x00000000000579c3 */ /* 0x000e220000008800 */
[----:B------:R-:W-:Y:S01]  /*0900*/  UMOV UR4, 0x400 ;  /* 0x0000040000047882 */ /* 0x000fe20000000000 */
[----:B------:R-:W-:Y:S02]  /*0910*/  ISETP.GE.U32.AND P1, PT, R0, 0x2, PT ;  /* 0x000000020000780c */ /* 0x000fe40003f26070 */
[----:B------:R-:W-:Y:S01]  /*0920*/  ISETP.NE.AND P0, PT, R17, RZ, PT ;  /* 0x000000ff1100720c */ /* 0x000fe20003f05270 */
[----:B0-----:R-:W-:-:S06]  /*0930*/  ULEA UR4, UR5, UR4, 0x18 ;  /* 0x0000000405047291 */ /* 0x001fcc000f8ec0ff */
[----:B------:R-:W-:-:S05]  /*0940*/  LEA R3, R17, UR4, 0x2 ;  /* 0x0000000411037c11 */ /* 0x000fca000f8e10ff */
[----:B------:R0:W-:Y:S01]  /*0950*/  STS [R3], R12 ;  /* 0x0000000c03007388 */ /* 0x0001e20000000800 */
[----:B------:R-:W-:Y:S06]  /*0960*/  BAR.SYNC.DEFER_BLOCKING 0x0 ;  /* 0x0000000000007b1d */ /* 0x000fec0000010000 */
[----:B------:R-:W-:Y:S05]  /*0970*/  @!P1 BRA `(.L_x_38) ;  /* 0x00000000002c9947 */ /* 0x000fea0003800000 */
.L_x_39:
[----:B------:R-:W-:-:S04]  /*0980*/  SHF.R.U32.HI R6, RZ, 0x1, R0 ;  /* 0x00000001ff067819 */ /* 0x000fc80000011600 */
[----:B------:R-:W-:-:S13]  /*0990*/  ISETP.GE.U32.AND P1, PT, R17, R6, PT ;  /* 0x000000061100720c */ /* 0x000fda0003f26070 */
[----:B------:R-:W-:Y:S01]  /*09a0*/  @!P1 LEA R2, R6, R3, 0x2 ;  /* 0x0000000306029211 */ /* 0x000fe200078e10ff */
[----:B------:R-:W-:Y:S05]  /*09b0*/  @!P1 LDS R5, [R3] ;  /* 0x0000000003059984 */ /* 0x000fea0000000800 */
[----:B------:R-:W1:Y:S02]  /*09c0*/  @!P1 LDS R2, [R2] ;  /* 0x0000000002029984 */ /* 0x000e640000000800 */
[----:B-1----:R-:W-:-:S05]  /*09d0*/  @!P1 FADD R4, R2, R5 ;  /* 0x0000000502049221 */ /* 0x002fca0000000000 */
[----:B------:R1:W-:Y:S01]  /*09e0*/  @!P1 STS [R3], R4 ;  /* 0x0000000403009388 */ /* 0x0003e20000000800 */
[----:B------:R-:W-:Y:S01]  /*09f0*/  BAR.SYNC.DEFER_BLOCKING 0x0 ;  /* 0x0000000000007b1d */ /* 0x000fe20000010000 */
[----:B------:R-:W-:Y:S02]  /*0a00*/  ISETP.GT.U32.AND P1, PT, R0, 0x3, PT ;  /* 0x000000030000780c */ /* 0x000fe40003f24070 */
[----:B------:R-:W-:-:S11]  /*0a10*/  MOV R0, R6 ;  /* 0x0000000600007202 */ /* 0x000fd60000000f00 */
[----:B-1----:R-:W-:Y:S05]  /*0a20*/  @P1 BRA `(.L_x_39) ;  /* 0xfffffffc00d41947 */ /* 0x002fea000383ffff */
.L_x_38:
[----:B------:R-:W-:Y:S05]  /*0a30*/  @P0 EXIT ;  /* 0x000000000000094d */ /* 0x000fea0003800000 */
[----:B------:R-:W1:Y:S01]  /*0a40*/  S2UR UR5, SR_CgaCtaId ;  /* 0x00000000000579c3 */ /* 0x000e620000008800 */
[----:B------:R-:W-:-:S07]  /*0a50*/  UMOV UR4, 0x400 ;  /* 0x0000040000047882 */ /* 0x000fce0000000000 */
[----:B0-----:R-:W0:Y:S01]  /*0a60*/  LDC.64 R2, c[0x0][0x398] ;  /* 0x0000e600ff027b82 */ /* 0x001e220000000a00 */
[----:B-1----:R-:W-:Y:S01]  /*0a70*/  ULEA UR4, UR5, UR4, 0x18 ;  /* 0x0000000405047291 */ /* 0x002fe2000f8ec0ff */
[----:B0-----:R-:W-:-:S08]  /*0a80*/  IMAD.WIDE.U32 R14, R14, 0x4, R2 ;  /* 0x000000040e0e7825 */ /* 0x001fd000078e0002 */
[----:B------:R-:W0:Y:S04]  /*0a90*/  LDS R5, [UR4] ;  /* 0x00000004ff057984 */ /* 0x000e280008000800 */
[----:B0-----:R-:W-:Y:S01]  /*0aa0*/  STG.E desc[UR6][R14.64], R5 ;  /* 0x000000050e007986 */ /* 0x001fe2000c101906 */
[----:B------:R-:W-:Y:S05]  /*0ab0*/  EXIT ;  /* 0x000000000000794d */ /* 0x000fea0003800000 */
.L_x_40:
        /* <DEDUP_REMOVED lines=12> */
.L_x_59:


//--------------------- .text._Z19finalize_reduce_maxPKfPfi --------------------------
	.section	.text._Z19finalize_reduce_maxPKfPfi,"ax",@progbits
	.align	128
        .global         _Z19finalize_reduce_maxPKfPfi
        .type           _Z19finalize_reduce_maxPKfPfi,@function
        .size           _Z19finalize_reduce_maxPKfPfi,(.L_x_60 - _Z19finalize_reduce_maxPKfPfi)
        .other          _Z19finalize_reduce_maxPKfPfi,@"STO_CUDA_ENTRY STV_DEFAULT"
_Z19finalize_reduce_maxPKfPfi:
.text._Z19finalize_reduce_maxPKfPfi:
[----:B------:R-:W-:Y:S01]  /*0000*/  LDC R1, c[0x0][0x37c] ;  /* 0x0000df00ff017b82 */ /* 0x000fe20000000800 */
[----:B------:R-:W0:Y:S01]  /*0010*/  S2R R6, SR_TID.X ;  /* 0x0000000000067919 */ /* 0x000e220000002100 */
[----:B------:R-:W0:Y:S01]  /*0020*/  LDCU UR4, c[0x0][0x390] ;  /* 0x00007200ff0477ac */ /* 0x000e220008000800 */
[----:B------:R-:W-:Y:S01]  /*0030*/  BSSY.RECONVERGENT B0, `(.L_x_41) ;  /* 0x0000010000007945 */ /* 0x000fe20003800200 */
[----:B------:R-:W-:Y:S01]  /*0040*/  IMAD.MOV.U32 R0, RZ, RZ, -0x800001 ;  /* 0xff7fffffff007424 */ /* 0x000fe200078e00ff */
[----:B------:R-:W1:Y:S01]  /*0050*/  LDCU.64 UR6, c[0x0][0x358] ;  /* 0x00006b00ff0677ac */ /* 0x000e620008000a00 */
[----:B0-----:R-:W-:-:S13]  /*0060*/  ISETP.GE.AND P0, PT, R6, UR4, PT ;  /* 0x0000000406007c0c */ /* 0x001fda000bf06270 */
[----:B-1----:R-:W-:Y:S05]  /*0070*/  @P0 BRA `(.L_x_42) ;  /* 0x00000000002c0947 */ /* 0x002fea0003800000 */
[----:B------:R-:W0:Y:S01]  /*0080*/  LDC R8, c[0x0][0x360] ;  /* 0x0000d800ff087b82 */ /* 0x000e220000000800 */
[----:B------:R-:W-:Y:S02]  /*0090*/  IMAD.MOV.U32 R0, RZ, RZ, -0x800001 ;  /* 0xff7fffffff007424 */ /* 0x000fe400078e00ff */
[----:B------:R-:W-:-:S05]  /*00a0*/  IMAD.MOV.U32 R7, RZ, RZ, R6 ;  /* 0x000000ffff077224 */ /* 0x000fca00078e0006 */
[----:B------:R-:W1:Y:S02]  /*00b0*/  LDC.64 R4, c[0x0][0x380] ;  /* 0x0000e000ff047b82 */ /* 0x000e640000000a00 */
.L_x_43:
[----:B-1----:R-:W-:-:S06]  /*00c0*/  IMAD.WIDE R2, R7, 0x4, R4 ;  /* 0x0000000407027825 */ /* 0x002fcc00078e0204 */
[----:B------:R-:W2:Y:S01]  /*00d0*/  LDG.E R3, desc[UR6][R2.64] ;  /* 0x0000000602037981 */ /* 0x000ea2000c1e1900 */
[----:B0-----:R-:W-:-:S05]  /*00e0*/  IMAD.IADD R7, R8, 0x1, R7 ;  /* 0x0000000108077824 */ /* 0x001fca00078e0207 */
[----:B------:R-:W-:Y:S02]  /*00f0*/  ISETP.GE.AND P1, PT, R7, UR4, PT ;  /* 0x0000000407007c0c */ /* 0x000fe4000bf26270 */
[----:B--2---:R-:W-:-:S04]  /*0100*/  FSETP.GT.AND P0, PT, R0, R3, PT ;  /* 0x000000030000720b */ /* 0x004fc80003f04000 */
[----:B------:R-:W-:-:S07]  /*0110*/  FSEL R0, R0, R3, P0 ;  /* 0x0000000300007208 */ /* 0x000fce0000000000 */
[----:B------:R-:W-:Y:S05]  /*0120*/  @!P1 BRA `(.L_x_43) ;  /* 0xfffffffc00e49947 */ /* 0x000fea000383ffff */
.L_x_42:
[----:B------:R-:W-:Y:S05]  /*0130*/  BSYNC.RECONVERGENT B0 ;  /* 0x0000000000007941 */ /* 0x000fea0003800200 */
.L_x_41:
        /* <DEDUP_REMOVED lines=10> */
[----:B0-----:R-:W-:-:S07]  /*01e0*/  IMAD.U32 R0, RZ, RZ, UR8 ;  /* 0x00000008ff007e24 */ /* 0x001fce000f8e00ff */
.L_x_45:
[----:B------:R-:W-:-:S04]  /*01f0*/  SHF.R.U32.HI R7, RZ, 0x1, R0 ;  /* 0x00000001ff077819 */ /* 0x000fc80000011600 */
[----:B------:R-:W-:-:S13]  /*0200*/  ISETP.GE.U32.AND P2, PT, R6, R7, PT ;  /* 0x000000070600720c */ /* 0x000fda0003f46070 */
[----:B------:R-:W-:Y:S01]  /*0210*/  @!P2 IMAD R4, R7, 0x4, R3 ;  /* 0x000000040704a824 */ /* 0x000fe200078e0203 */
[----:B------:R-:W-:Y:S04]  /*0220*/  @!P2 LDS R2, [R3] ;  /* 0x000000000302a984 */ /* 0x000fe80000000800 */
[----:B------:R-:W0:Y:S02]  /*0230*/  @!P2 LDS R5, [R4] ;  /* 0x000000000405a984 */ /* 0x000e240000000800 */
[----:B0-----:R-:W-:-:S04]  /*0240*/  @!P2 FSETP.GT.AND P1, PT, R2, R5, PT ;  /* 0x000000050200a20b */ /* 0x001fc80003f24000 */
[----:B------:R-:W-:Y:S02]  /*0250*/  @!P2 FSEL R2, R2, R5, P1 ;  /* 0x000000050202a208 */ /* 0x000fe40000800000 */
[----:B------:R-:W-:Y:S01]  /*0260*/  ISETP.GT.U32.AND P1, PT, R0, 0x3, PT ;  /* 0x000000030000780c */ /* 0x000fe20003f24070 */
[----:B------:R-:W-:Y:S02]  /*0270*/  IMAD.MOV.U32 R0, RZ, RZ, R7 ;  /* 0x000000ffff007224 */ /* 0x000fe400078e0007 */
[----:B------:R1:W-:Y:S01]  /*0280*/  @!P2 STS [R3], R2 ;  /* 0x000000020300a388 */ /* 0x0003e20000000800 */
[----:B------:R-:W-:Y:S09]  /*0290*/  BAR.SYNC.DEFER_BLOCKING 0x0 ;  /* 0x0000000000007b1d */ /* 0x000ff20000010000 */
[----:B-1----:R-:W-:Y:S05]  /*02a0*/  @P1 BRA `(.L_x_45) ;  /* 0xfffffffc00d01947 */ /* 0x002fea000383ffff */
.L_x_44:
        /* <DEDUP_REMOVED lines=8> */
.L_x_46:
        /* <DEDUP_REMOVED lines=13> */
.L_x_60:


//--------------------- .text._Z16block_reduce_maxPKfPfi --------------------------
	.section	.text._Z16block_reduce_maxPKfPfi,"ax",@progbits
	.align	128
        .global         _Z16block_reduce_maxPKfPfi
        .type           _Z16block_reduce_maxPKfPfi,@function
        .size           _Z16block_reduce_maxPKfPfi,(.L_x_61 - _Z16block_reduce_maxPKfPfi)
        .other          _Z16block_reduce_maxPKfPfi,@"STO_CUDA_ENTRY STV_DEFAULT"
_Z16block_reduce_maxPKfPfi:
.text._Z16block_reduce_maxPKfPfi:
[----:B------:R-:W-:Y:S01]  /*0000*/  LDC R1, c[0x0][0x37c] ;  /* 0x0000df00ff017b82 */ /* 0x000fe20000000800 */
[----:B------:R-:W0:Y:S01]  /*0010*/  LDCU UR13, c[0x0][0x360] ;  /* 0x00006c00ff0d77ac */ /* 0x000e220008000800 */
[----:B------:R-:W1:Y:S06]  /*0020*/  S2R R7, SR_TID.X ;  /* 0x0000000000077919 */ /* 0x000e6c0000002100 */
[----:B------:R-:W2:Y:S01]  /*0030*/  S2UR UR26, SR_CTAID.X ;  /* 0x00000000001a79c3 */ /* 0x000ea20000002500 */
[----:B------:R-:W0:Y:S01]  /*0040*/  LDCU UR7, c[0x0][0x370] ;  /* 0x00006e00ff0777ac */ /* 0x000e220008000800 */
[----:B------:R-:W3:Y:S01]  /*0050*/  LDCU UR8, c[0x0][0x390] ;  /* 0x00007200ff0877ac */ /* 0x000ee20008000800 */
[----:B0-----:R-:W-:-:S04]  /*0060*/  UIMAD UR12, UR13, UR7, URZ ;  /* 0x000000070d0c72a4 */ /* 0x001fc8000f8e02ff */
[----:B---3--:R-:W-:Y:S02]  /*0070*/  UIADD3 UR4, UPT, UPT, UR12, UR8, URZ ;  /* 0x000000080c047290 */ /* 0x008fe4000fffe0ff */
[----:B------:R-:W-:Y:S02]  /*0080*/  IABS R0, UR12 ;  /* 0x0000000c00007c13 */ /* 0x000fe40008000000 */
[----:B------:R-:W-:Y:S02]  /*0090*/  UIADD3 UR6, UPT, UPT, UR4, -0x1, URZ ;  /* 0xffffffff04067890 */ /* 0x000fe4000fffe0ff */
[----:B------:R-:W-:Y:S01]  /*00a0*/  R2UR UR11, R0 ;  /* 0x00000000000b72ca */ /* 0x000fe200000e0000 */
[----:B------:R-:W-:-:S03]  /*00b0*/  UMOV UR4, URZ ;  /* 0x000000ff00047c82 */ /* 0x000fc60008000000 */
[----:B------:R-:W-:Y:S01]  /*00c0*/  IMAD.U32 R3, RZ, RZ, UR6 ;  /* 0x00000006ff037e24 */ /* 0x000fe2000f8e00ff */
[----:B------:R-:W-:-:S08]  /*00d0*/  ULOP3.LUT UR6, UR6, UR12, URZ, 0x3c, !UPT ;  /* 0x0000000c06067292 */ /* 0x000fd0000f8e3cff */
[----:B------:R-:W0:Y:S08]  /*00e0*/  I2F.RP R0, UR11 ;  /* 0x0000000b00007d06 */ /* 0x000e300008209400 */
[----:B0-----:R-:W0:Y:S02]  /*00f0*/  MUFU.RCP R0, R0 ;  /* 0x0000000000007308 */ /* 0x001e240000001000 */
[----:B0-----:R-:W-:Y:S01]  /*0100*/  VIADD R2, R0, 0xffffffe ;  /* 0x0ffffffe00027836 */ /* 0x001fe20000000000 */
[----:B------:R-:W-:-:S02]  /*0110*/  IABS R0, R3 ;  /* 0x0000000300007213 */ /* 0x000fc40000000000 */
[----:B------:R-:W-:Y:S02]  /*0120*/  IABS R3, UR12 ;  /* 0x0000000c00037c13 */ /* 0x000fe40008000000 */
[----:B------:R-:W-:Y:S01]  /*0130*/  R2UR UR10, R0 ;  /* 0x00000000000a72ca */ /* 0x000fe200000e0000 */
[----:B------:R-:W0:Y:S02]  /*0140*/  F2I.FTZ.U32.TRUNC.NTZ R2, R2 ;  /* 0x0000000200027305 */ /* 0x000e24000021f000 */
[----:B------:R-:W-:-:S04]  /*0150*/  IMAD.MOV R3, RZ, RZ, -R3 ;  /* 0x000000ffff037224 */ /* 0x000fc800078e0a03 */
[----:B------:R-:W-:Y:S01]  /*0160*/  IMAD.MOV.U32 R0, RZ, RZ, R3 ;  /* 0x000000ffff007224 */ /* 0x000fe200078e0003 */
[----:B0-----:R-:W-:Y:S01]  /*0170*/  R2UR UR5, R2 ;  /* 0x00000000020572ca */ /* 0x001fe200000e0000 */
[----:B------:R-:W-:-:S12]  /*0180*/  IMAD.U32 R2, RZ, RZ, UR13 ;  /* 0x0000000dff027e24 */ /* 0x000fd8000f8e00ff */
[----:B------:R-:W-:-:S04]  /*0190*/  UIADD3 UR9, UPT, UPT, URZ, -UR5, URZ ;  /* 0x80000005ff097290 */ /* 0x000fc8000fffe0ff */
[----:B------:R-:W-:-:S04]  /*01a0*/  UIMAD UR9, UR9, UR11, URZ ;  /* 0x0000000b090972a4 */ /* 0x000fc8000f8e02ff */
[----:B------:R-:W-:-:S03]  /*01b0*/  UIMAD.WIDE.U32 UR4, UR5, UR9, UR4 ;  /* 0x00000009050472a5 */ /* 0x000fc6000f8e0004 */
[----:B------:R-:W-:Y:S01]  /*01c0*/  R2UR UR9, R0 ;  /* 0x00000000000972ca */ /* 0x000fe200000e0000 */
[----:B------:R-:W-:Y:S01]  /*01d0*/  UIMAD.WIDE.U32 UR4, UR5, UR10, URZ ;  /* 0x0000000a050472a5 */ /* 0x000fe2000f8e00ff */
[----:B------:R-:W-:-:S11]  /*01e0*/  IMAD.MOV.U32 R0, RZ, RZ, -0x800001 ;  /* 0xff7fffffff007424 */ /* 0x000fd600078e00ff */
[----:B------:R-:W-:-:S04]  /*01f0*/  UIMAD UR4, UR5, UR9, UR10 ;  /* 0x00000009050472a4 */ /* 0x000fc8000f8e020a */
[----:B------:R-:W-:-:S11]  /*0200*/  UISETP.GT.U32.AND UP0, UPT, UR11, UR4, UPT ;  /* 0x000000040b00728c */ /* 0x000fd6000bf04070 */
[----:B------:R-:W-:Y:S02]  /*0210*/  @!UP0 UIADD3 UR4, UPT, UPT, UR4, -UR11, URZ ;  /* 0x8000000b04048290 */ /* 0x000fe4000fffe0ff */
[----:B------:R-:W-:Y:S02]  /*0220*/  @!UP0 UIADD3 UR5, UPT, UPT, UR5, 0x1, URZ ;  /* 0x0000000105058890 */ /* 0x000fe4000fffe0ff */
[----:B------:R-:W-:Y:S02]  /*0230*/  UISETP.GE.U32.AND UP1, UPT, UR4, UR11, UPT ;  /* 0x0000000b0400728c */ /* 0x000fe4000bf26070 */
[----:B------:R-:W-:Y:S01]  /*0240*/  UISETP.GE.AND UP0, UPT, UR6, URZ, UPT ;  /* 0x000000ff0600728c */ /* 0x000fe2000bf06270 */
[----:B------:R-:W0:Y:S08]  /*0250*/  LDCU.64 UR10, c[0x0][0x358] ;  /* 0x00006b00ff0a77ac */ /* 0x000e300008000a00 */
[----:B------:R-:W-:-:S02]  /*0260*/  @UP1 UIADD3 UR5, UPT, UPT, UR5, 0x1, URZ ;  /* 0x0000000105051890 */ /* 0x000fc4000fffe0ff */
[----:B------:R-:W-:Y:S02]  /*0270*/  UISETP.NE.AND UP1, UPT, UR12, URZ, UPT ;  /* 0x000000ff0c00728c */ /* 0x000fe4000bf25270 */
[----:B------:R-:W-:-:S09]  /*0280*/  @!UP0 UIADD3 UR5, UPT, UPT, -UR5, URZ, URZ ;  /* 0x000000ff05058290 */ /* 0x000fd2000fffe1ff */
[----:B------:R-:W-:-:S04]  /*0290*/  @!UP1 ULOP3.LUT UR5, URZ, UR12, URZ, 0x33, !UPT ;  /* 0x0000000cff059292 */ /* 0x000fc8000f8e33ff */
[----:B------:R-:W-:-:S09]  /*02a0*/  UISETP.GE.AND UP0, UPT, UR5, 0x1, UPT ;  /* 0x000000010500788c */ /* 0x000fd2000bf06270 */
[----:B012---:R-:W-:Y:S05]  /*02b0*/  BRA.U !UP0, `(.L_x_47) ;  /* 0x00000011088c7547 */ /* 0x007fea000b800000 */
[----:B------:R-:W-:Y:S01]  /*02c0*/  UISETP.GE.U32.AND UP0, UPT, UR5, 0x10, UPT ;  /* 0x000000100500788c */ /* 0x000fe2000bf06070 */
[----:B------:R-:W-:Y:S01]  /*02d0*/  IMAD.MOV.U32 R0, RZ, RZ, -0x800001 ;  /* 0xff7fffffff007424 */ /* 0x000fe200078e00ff */
[----:B------:R-:W-:-:S07]  /*02e0*/  UMOV UR4, URZ ;  /* 0x000000ff00047c82 */ /* 0x000fce0008000000 */
[----:B------:R-:W-:Y:S05]  /*02f0*/  BRA.U !UP0, `(.L_x_48) ;  /* 0x0000000908ac7547 */ /* 0x000fea000b800000 */
[----:B------:R-:W-:Y:S02]  /*0300*/  UIADD3 UR6, UPT, UPT, UR26, UR7, URZ ;  /* 0x000000071a067290 */ /* 0x000fe4000fffe0ff */
[C-C-:B------:R-:W-:Y:S01]  /*0310*/  IMAD R12, R2.reuse, UR26, R7.reuse ;  /* 0x0000001a020c7c24 */ /* 0x140fe2000f8e0207 */
[----:B------:R-:W-:Y:S01]  /*0320*/  ULEA UR9, UR7, UR26, 0x1 ;  /* 0x0000001a07097291 */ /* 0x000fe2000f8e08ff */
[----:B------:R-:W-:Y:S01]  /*0330*/  IMAD.MOV.U32 R0, RZ, RZ, -0x800001 ;  /* 0xff7fffffff007424 */ /* 0x000fe200078e00ff */
[----:B------:R-:W-:Y:S02]  /*0340*/  UIMAD UR13, UR7, 0x3, UR26 ;  /* 0x00000003070d78a4 */ /* 0x000fe4000f8e021a */
[----:B------:R-:W-:Y:S01]  /*0350*/  ULEA UR14, UR7, UR26, 0x2 ;  /* 0x0000001a070e7291 */ /* 0x000fe2000f8e10ff */
[C-C-:B------:R-:W-:Y:S01]  /*0360*/  IMAD R3, R2.reuse, UR6, R7.reuse ;  /* 0x0000000602037c24 */ /* 0x140fe2000f8e0207 */
[----:B------:R-:W-:Y:S01]  /*0370*/  UIMAD UR15, UR7, 0x5, UR26 ;  /* 0x00000005070f78a4 */ /* 0x000fe2000f8e021a */
[C-C-:B------:R-:W-:Y:S01]  /*0380*/  IMAD R4, R2.reuse, UR9, R7.reuse ;  /* 0x0000000902047c24 */ /* 0x140fe2000f8e0207 */
[----:B------:R-:W-:Y:S01]  /*0390*/  UIMAD UR16, UR7, 0x6, UR26 ;  /* 0x00000006071078a4 */ /* 0x000fe2000f8e021a */
[C-C-:B------:R-:W-:Y:S01]  /*03a0*/  IMAD R5, R2.reuse, UR13, R7.reuse ;  /* 0x0000000d02057c24 */ /* 0x140fe2000f8e0207 */
[----:B------:R-:W-:Y:S01]  /*03b0*/  UIMAD UR17, UR7, 0x7, UR26 ;  /* 0x00000007071178a4 */ /* 0x000fe2000f8e021a */
[C-C-:B------:R-:W-:Y:S01]  /*03c0*/  IMAD R9, R2.reuse, UR14, R7.reuse ;  /* 0x0000000e02097c24 */ /* 0x140fe2000f8e0207 */
        /* <DEDUP_REMOVED lines=16> */
[----:B------:R-:W-:Y:S01]  /*04d0*/  ULOP3.LUT UR4, UR5, 0x7ffffff0, URZ, 0xc0, !UPT ;  /* 0x7ffffff005047892 */ /* 0x000fe2000f8ec0ff */
[C-C-:B------:R-:W-:Y:S01]  /*04e0*/  IMAD R22, R2.reuse, UR23, R7.reuse ;  /* 0x0000001702167c24 */ /* 0x140fe2000f8e0207 */
[----:B------:R-:W0:Y:S01]  /*04f0*/  LDCU UR8, c[0x0][0x390] ;  /* 0x00007200ff0877ac */ /* 0x000e220008000800 */
[----:B------:R-:W-:-:S02]  /*0500*/  IMAD R19, R2, UR24, R7 ;  /* 0x0000001802137c24 */ /* 0x000fc4000f8e0207 */
[----:B------:R-:W-:Y:S01]  /*0510*/  IMAD R20, R2, UR25, R7 ;  /* 0x0000001902147c24 */ /* 0x000fe2000f8e0207 */
[----:B------:R-:W-:-:S12]  /*0520*/  UIADD3 UR4, UPT, UPT, -UR4, URZ, URZ ;  /* 0x000000ff04047290 */ /* 0x000fd8000fffe1ff */
.L_x_49:
[C---:B0-----:R-:W-:Y:S01]  /*0530*/  ISETP.GE.AND P1, PT, R12.reuse, UR8, PT ;  /* 0x000000080c007c0c */ /* 0x041fe2000bf26270 */
[----:B------:R-:W-:-:S05]  /*0540*/  VIADD R7, R12, UR12 ;  /* 0x0000000c0c077c36 */ /* 0x000fca0008000000 */
[C---:B------:R-:W-:Y:S01]  /*0550*/  ISETP.GE.AND P2, PT, R7.reuse, UR8, PT ;  /* 0x0000000807007c0c */ /* 0x040fe2000bf46270 */
[----:B------:R-:W-:-:S05]  /*0560*/  VIADD R7, R7, UR12 ;  /* 0x0000000c07077c36 */ /* 0x000fca0008000000 */
[C---:B------:R-:W-:Y:S01]  /*0570*/  ISETP.GE.AND P3, PT, R7.reuse, UR8, PT ;  /* 0x0000000807007c0c */ /* 0x040fe2000bf66270 */
[----:B------:R-:W0:Y:S01]  /*0580*/  @!P1 LDC.64 R24, c[0x0][0x380] ;  /* 0x0000e000ff189b82 */ /* 0x000e220000000a00 */
[----:B------:R-:W-:-:S05]  /*0590*/  VIADD R7, R7, UR12 ;  /* 0x0000000c07077c36 */ /* 0x000fca0008000000 */
[----:B------:R-:W-:Y:S02]  /*05a0*/  ISETP.GE.AND P4, PT, R7, UR8, PT ;  /* 0x0000000807007c0c */ /* 0x000fe4000bf86270 */
[----:B------:R-:W1:Y:S08]  /*05b0*/  @!P2 LDC.64 R16, c[0x0][0x380] ;  /* 0x0000e000ff10ab82 */ /* 0x000e700000000a00 */
[----:B------:R-:W2:Y:S01]  /*05c0*/  @!P3 LDC.64 R14, c[0x0][0x380] ;  /* 0x0000e000ff0ebb82 */ /* 0x000ea20000000a00 */
[----:B0-----:R-:W-:-:S06]  /*05d0*/  @!P1 IMAD.WIDE R24, R12, 0x4, R24 ;  /* 0x000000040c189825 */ /* 0x001fcc00078e0218 */
[----:B------:R-:W3:Y:S01]  /*05e0*/  @!P1 LDG.E R25, desc[UR10][R24.64] ;  /* 0x0000000a18199981 */ /* 0x000ee2000c1e1900 */
[----:B-1----:R-:W-:-:S06]  /*05f0*/  @!P2 IMAD.WIDE R26, R3, 0x4, R16 ;  /* 0x00000004031aa825 */ /* 0x002fcc00078e0210 */
[----:B------:R-:W4:Y:S01]  /*0600*/  @!P2 LDG.E R27, desc[UR10][R26.64] ;  /* 0x0000000a1a1ba981 */ /* 0x000f22000c1e1900 */
[----:B--2---:R-:W-:Y:S02]  /*0610*/  @!P3 IMAD.WIDE R16, R4, 0x4, R14 ;  /* 0x000000040410b825 */ /* 0x004fe400078e020e */
[----:B------:R-:W0:Y:S03]  /*0620*/  @!P4 LDC.64 R14, c[0x0][0x380] ;  /* 0x0000e000ff0ecb82 */ /* 0x000e260000000a00 */
[----:B------:R-:W2:Y:S01]  /*0630*/  @!P3 LDG.E R29, desc[UR10][R16.64] ;  /* 0x0000000a101db981 */ /* 0x000ea2000c1e1900 */
[----:B0-----:R-:W-:-:S05]  /*0640*/  @!P4 IMAD.WIDE R14, R5, 0x4, R14 ;  /* 0x00000004050ec825 */ /* 0x001fca00078e020e */
[----:B------:R0:W5:Y:S01]  /*0650*/  @!P4 LDG.E R17, desc[UR10][R14.64] ;  /* 0x0000000a0e11c981 */ /* 0x000162000c1e1900 */
[----:B------:R-:W-:-:S05]  /*0660*/  VIADD R28, R7, UR12 ;  /* 0x0000000c071c7c36 */ /* 0x000fca0008000000 */
[C---:B------:R-:W-:Y:S02]  /*0670*/  ISETP.GE.AND P5, PT, R28.reuse, UR8, PT ;  /* 0x000000081c007c0c */ /* 0x040fe4000bfa6270 */
[----:B0-----:R-:W-:-:S05]  /*0680*/  IADD3 R14, PT, PT, R28, UR12, RZ ;  /* 0x0000000c1c0e7c10 */ /* 0x001fca000fffe0ff */
[----:B------:R-:W-:Y:S01]  /*0690*/  VIADD R7, R14, UR12 ;  /* 0x0000000c0e077c36 */ /* 0x000fe20008000000 */
[----:B---3--:R-:W-:-:S04]  /*06a0*/  @!P1 FSETP.GT.AND P0, PT, R0, R25, PT ;  /* 0x000000190000920b */ /* 0x008fc80003f04000 */
[----:B------:R-:W-:Y:S02]  /*06b0*/  @!P1 FSEL R0, R0, R25, P0 ;  /* 0x0000001900009208 */ /* 0x000fe40000000000 */
[----:B------:R-:W-:Y:S02]  /*06c0*/  ISETP.GE.AND P0, PT, R14, UR8, PT ;  /* 0x000000080e007c0c */ /* 0x000fe4000bf06270 */
[CC--:B----4-:R-:W-:Y:S02]  /*06d0*/  @!P2 FSETP.GT.AND P6, PT, R0.reuse, R27.reuse, PT ;  /* 0x0000001b0000a20b */ /* 0x0d0fe40003fc4000 */
[C---:B------:R-:W-:Y:S01]  /*06e0*/  ISETP.GE.AND P1, PT, R7.reuse, UR8, PT ;  /* 0x0000000807007c0c */ /* 0x040fe2000bf26270 */
[----:B------:R-:W-:Y:S01]  /*06f0*/  VIADD R7, R7, UR12 ;  /* 0x0000000c07077c36 */ /* 0x000fe20008000000 */
[----:B------:R-:W-:Y:S02]  /*0700*/  @!P2 FSEL R0, R0, R27, P6 ;  /* 0x0000001b0000a208 */ /* 0x000fe40003000000 */
[----:B------:R-:W0:Y:S01]  /*0710*/  @!P5 LDC.64 R26, c[0x0][0x380] ;  /* 0x0000e000ff1adb82 */ /* 0x000e220000000a00 */
[----:B------:R-:W-:Y:S01]  /*0720*/  VIADD R24, R7, UR12 ;  /* 0x0000000c07187c36 */ /* 0x000fe20008000000 */
[----:B--2---:R-:W-:-:S04]  /*0730*/  @!P3 FSETP.GT.AND P2, PT, R0, R29, PT ;  /* 0x0000001d0000b20b */ /* 0x004fc80003f44000 */
[----:B------:R-:W-:Y:S02]  /*0740*/  @!P3 FSEL R0, R0, R29, P2 ;  /* 0x0000001d0000b208 */ /* 0x000fe40001000000 */
[----:B------:R-:W1:Y:S01]  /*0750*/  @!P0 LDC.64 R14, c[0x0][0x380] ;  /* 0x0000e000ff0e8b82 */ /* 0x000e620000000a00 */
[----:B------:R-:W-:Y:S02]  /*0760*/  ISETP.GE.AND P2, PT, R7, UR8, PT ;  /* 0x0000000807007c0c */ /* 0x000fe4000bf46270 */
[----:B------:R-:W-:-:S05]  /*0770*/  ISETP.GE.AND P3, PT, R24, UR8, PT ;  /* 0x0000000818007c0c */ /* 0x000fca000bf66270 */
[----:B------:R-:W2:Y:S01]  /*0780*/  @!P1 LDC.64 R28, c[0x0][0x380] ;  /* 0x0000e000ff1c9b82 */ /* 0x000ea20000000a00 */
[----:B0-----:R-:W-:Y:S01]  /*0790*/  @!P5 IMAD.WIDE R26, R9, 0x4, R26 ;  /* 0x00000004091ad825 */ /* 0x001fe200078e021a */
[----:B-----5:R-:W-:-:S03]  /*07a0*/  @!P4 FSETP.GT.AND P6, PT, R0, R17, PT ;  /* 0x000000110000c20b */ /* 0x020fc60003fc4000 */
[----:B-1----:R-:W-:Y:S01]  /*07b0*/  @!P0 IMAD.WIDE R14, R6, 0x4, R14 ;  /* 0x00000004060e8825 */ /* 0x002fe200078e020e */
[----:B------:R-:W-:Y:S01]  /*07c0*/  @!P4 FSEL R0, R0, R17, P6 ;  /* 0x000000110000c208 */ /* 0x000fe20003000000 */
[----:B------:R-:W3:Y:S01]  /*07d0*/  @!P5 LDG.E R27, desc[UR10][R26.64] ;  /* 0x0000000a1a1bd981 */ /* 0x000ee2000c1e1900 */
[----:B------:R-:W0:Y:S01]  /*07e0*/  @!P2 LDC.64 R16, c[0x0][0x380] ;  /* 0x0000e000ff10ab82 */ /* 0x000e220000000a00 */
[----:B------:R-:W-:Y:S02]  /*07f0*/  VIADD R24, R24, UR12 ;  /* 0x0000000c18187c36 */ /* 0x000fe40008000000 */
[----:B------:R1:W4:Y:S01]  /*0800*/  @!P0 LDG.E R25, desc[UR10][R14.64] ;  /* 0x0000000a0e198981 */ /* 0x000322000c1e1900 */
[----:B--2---:R-:W-:Y:S02]  /*0810*/  @!P1 IMAD.WIDE R28, R8, 0x4, R28 ;  /* 0x00000004081c9825 */ /* 0x004fe400078e021c */
[----:B------:R-:W-:-:S03]  /*0820*/  ISETP.GE.AND P4, PT, R24, UR8, PT ;  /* 0x0000000818007c0c */ /* 0x000fc6000bf86270 */
[----:B------:R2:W5:Y:S01]  /*0830*/  @!P1 LDG.E R7, desc[UR10][R28.64] ;  /* 0x0000000a1c079981 */ /* 0x000562000c1e1900 */
[----:B-1----:R-:W1:Y:S09]  /*0840*/  @!P3 LDC.64 R14, c[0x0][0x380] ;  /* 0x0000e000ff0ebb82 */ /* 0x002e720000000a00 */
[----:B--2---:R-:W2:Y:S01]  /*0850*/  @!P4 LDC.64 R28, c[0x0][0x380] ;  /* 0x0000e000ff1ccb82 */ /* 0x004ea20000000a00 */
[----:B0-----:R-:W-:-:S06]  /*0860*/  @!P2 IMAD.WIDE R16, R21, 0x4, R16 ;  /* 0x000000041510a825 */ /* 0x001fcc00078e0210 */
[----:B------:R-:W5:Y:S01]  /*0870*/  @!P2 LDG.E R17, desc[UR10][R16.64] ;  /* 0x0000000a1011a981 */ /* 0x000f62000c1e1900 */
[----:B-1----:R-:W-:-:S06]  /*0880*/  @!P3 IMAD.WIDE R14, R10, 0x4, R14 ;  /* 0x000000040a0eb825 */ /* 0x002fcc00078e020e */
[----:B------:R-:W5:Y:S01]  /*0890*/  @!P3 LDG.E R15, desc[UR10][R14.64] ;  /* 0x0000000a0e0fb981 */ /* 0x000f62000c1e1900 */
[----:B--2---:R-:W-:-:S06]  /*08a0*/  @!P4 IMAD.WIDE R28, R11, 0x4, R28 ;  /* 0x000000040b1cc825 */ /* 0x004fcc00078e021c */
[----:B------:R-:W2:Y:S01]  /*08b0*/  @!P4 LDG.E R29, desc[UR10][R28.64] ;  /* 0x0000000a1c1dc981 */ /* 0x000ea2000c1e1900 */
[----:B------:R-:W-:Y:S01]  /*08c0*/  VIADD R26, R24, UR12 ;  /* 0x0000000c181a7c36 */ /* 0x000fe20008000000 */
[----:B---3--:R-:W-:-:S04]  /*08d0*/  @!P5 FSETP.GT.AND P6, PT, R0, R27, PT ;  /* 0x0000001b0000d20b */ /* 0x008fc80003fc4000 */
[----:B------:R-:W-:-:S04]  /*08e0*/  @!P5 FSEL R0, R0, R27, P6 ;  /* 0x0000001b0000d208 */ /* 0x000fc80003000000 */
[-C--:B----4-:R-:W-:Y:S02]  /*08f0*/  @!P0 FSETP.GT.AND P6, PT, R0, R25.reuse, PT ;  /* 0x000000190000820b */ /* 0x090fe40003fc4000 */
[----:B------:R-:W-:Y:S02]  /*0900*/  ISETP.GE.AND P5, PT, R26, UR8, PT ;  /* 0x000000081a007c0c */ /* 0x000fe4000bfa6270 */
[----:B------:R-:W-:Y:S01]  /*0910*/  @!P0 FSEL R0, R0, R25, P6 ;  /* 0x0000001900008208 */ /* 0x000fe20003000000 */
[----:B------:R-:W-:-:S03]  /*0920*/  VIADD R26, R26, UR12 ;  /* 0x0000000c1a1a7c36 */ /* 0x000fc60008000000 */
[----:B-----5:R-:W-:-:S04]  /*0930*/  @!P1 FSETP.GT.AND P0, PT, R0, R7, PT ;  /* 0x000000070000920b */ /* 0x020fc80003f04000 */
[----:B------:R-:W-:Y:S02]  /*0940*/  @!P1 FSEL R0, R0, R7, P0 ;  /* 0x0000000700009208 */ /* 0x000fe40000000000 */
[----:B------:R-:W-:Y:S01]  /*0950*/  ISETP.GE.AND P0, PT, R26, UR8, PT ;  /* 0x000000081a007c0c */ /* 0x000fe2000bf06270 */
[----:B------:R-:W0:Y:S01]  /*0960*/  @!P5 LDC.64 R24, c[0x0][0x380] ;  /* 0x0000e000ff18db82 */ /* 0x000e220000000a00 */
[----:B------:R-:W-:-:S04]  /*0970*/  @!P2 FSETP.GT.AND P1, PT, R0, R17, PT ;  /* 0x000000110000a20b */ /* 0x000fc80003f24000 */
[----:B------:R-:W-:Y:S01]  /*0980*/  @!P2 FSEL R0, R0, R17, P1 ;  /* 0x000000110000a208 */ /* 0x000fe20000800000 */
[----:B------:R-:W-:-:S03]  /*0990*/  VIADD R26, R26, UR12 ;  /* 0x0000000c1a1a7c36 */ /* 0x000fc60008000000 */
[-C--:B------:R-:W-:Y:S02]  /*09a0*/  @!P3 FSETP.GT.AND P6, PT, R0, R15.reuse, PT ;  /* 0x0000000f0000b20b */ /* 0x080fe40003fc4000 */
[----:B------:R-:W-:Y:S02]  /*09b0*/  ISETP.GE.AND P2, PT, R26, UR8, PT ;  /* 0x000000081a007c0c */ /* 0x000fe4000bf46270 */
[----:B------:R-:W-:Y:S02]  /*09c0*/  @!P3 FSEL R0, R0, R15, P6 ;  /* 0x0000000f0000b208 */ /* 0x000fe40003000000 */
[----:B------:R-:W1:Y:S01]  /*09d0*/  @!P0 LDC.64 R14, c[0x0][0x380] ;  /* 0x0000e000ff0e8b82 */ /* 0x000e620000000a00 */
[----:B------:R-:W-:Y:S01]  /*09e0*/  VIADD R7, R26, UR12 ;  /* 0x0000000c1a077c36 */ /* 0x000fe20008000000 */
[----:B--2---:R-:W-:-:S04]  /*09f0*/  @!P4 FSETP.GT.AND P3, PT, R0, R29, PT ;  /* 0x0000001d0000c20b */ /* 0x004fc80003f64000 */
[----:B------:R-:W-:Y:S01]  /*0a00*/  ISETP.GE.AND P1, PT, R7, UR8, PT ;  /* 0x0000000807007c0c */ /* 0x000fe2000bf26270 */
[----:B0-----:R-:W-:Y:S02]  /*0a10*/  @!P5 IMAD.WIDE R26, R23, 0x4, R24 ;  /* 0x00000004171ad825 */ /* 0x001fe400078e0218 */
[----:B------:R-:W0:Y:S02]  /*0a20*/  @!P2 LDC.64 R24, c[0x0][0x380] ;  /* 0x0000e000ff18ab82 */ /* 0x000e240000000a00 */
[----:B------:R-:W-:Y:S01]  /*0a30*/  VIADD R7, R7, UR12 ;  /* 0x0000000c07077c36 */ /* 0x000fe20008000000 */
[----:B------:R-:W-:Y:S01]  /*0a40*/  @!P4 FSEL R0, R0, R29, P3 ;  /* 0x0000001d0000c208 */ /* 0x000fe20001800000 */
[----:B------:R-:W2:Y:S03]  /*0a50*/  @!P5 LDG.E R27, desc[UR10][R26.64] ;  /* 0x0000000a1a1bd981 */ /* 0x000ea6000c1e1900 */
[----:B------:R-:W-:-:S02]  /*0a60*/  ISETP.GE.AND P4, PT, R7, UR8, PT ;  /* 0x0000000807007c0c */ /* 0x000fc4000bf86270 */
[----:B------:R-:W-:Y:S01]  /*0a70*/  IADD3 R7, PT, PT, R7, UR12, RZ ;  /* 0x0000000c07077c10 */ /* 0x000fe2000fffe0ff */
[----:B------:R-:W3:Y:S03]  /*0a80*/  @!P1 LDC.64 R16, c[0x0][0x380] ;  /* 0x0000e000ff109b82 */ /* 0x000ee60000000a00 */
[----:B------:R-:W-:Y:S01]  /*0a90*/  ISETP.GE.AND P3, PT, R7, UR8, PT ;  /* 0x0000000807007c0c */ /* 0x000fe2000bf66270 */
[----:B-1----:R-:W-:-:S05]  /*0aa0*/  @!P0 IMAD.WIDE R14, R13, 0x4, R14 ;  /* 0x000000040d0e8825 */ /* 0x002fca00078e020e */
[----:B------:R1:W4:Y:S01]  /*0ab0*/  @!P0 LDG.E R7, desc[UR10][R14.64] ;  /* 0x0000000a0e078981 */ /* 0x000322000c1e1900 */
[----:B0-----:R-:W-:-:S06]  /*0ac0*/  @!P2 IMAD.WIDE R24, R18, 0x4, R24 ;  /* 0x000000041218a825 */ /* 0x001fcc00078e0218 */
[----:B------:R-:W0:Y:S01]  /*0ad0*/  @!P3 LDC.64 R28, c[0x0][0x380] ;  /* 0x0000e000ff1cbb82 */ /* 0x000e220000000a00 */
[----:B------:R-:W5:Y:S07]  /*0ae0*/  @!P2 LDG.E R25, desc[UR10][R24.64] ;  /* 0x0000000a1819a981 */ /* 0x000f6e000c1e1900 */
[----:B-1----:R-:W1:Y:S01]  /*0af0*/  @!P4 LDC.64 R14, c[0x0][0x380] ;  /* 0x0000e000ff0ecb82 */ /* 0x002e620000000a00 */
[----:B---3--:R-:W-:-:S06]  /*0b00*/  @!P1 IMAD.WIDE R16, R22, 0x4, R16 ;  /* 0x0000000416109825 */ /* 0x008fcc00078e0210 */
[----:B------:R3:W5:Y:S01]  /*0b10*/  @!P1 LDG.E R17, desc[UR10][R16.64] ;  /* 0x0000000a10119981 */ /* 0x000762000c1e1900 */
[----:B0-----:R-:W-:-:S06]  /*0b20*/  @!P3 IMAD.WIDE R28, R20, 0x4, R28 ;  /* 0x00000004141cb825 */ /* 0x001fcc00078e021c */
[----:B------:R-:W5:Y:S01]  /*0b30*/  @!P3 LDG.E R29, desc[UR10][R28.64] ;  /* 0x0000000a1c1db981 */ /* 0x000f62000c1e1900 */
[----:B-1----:R-:W-:-:S05]  /*0b40*/  @!P4 IMAD.WIDE R14, R19, 0x4, R14 ;  /* 0x00000004130ec825 */ /* 0x002fca00078e020e */
[----:B------:R0:W5:Y:S01]  /*0b50*/  @!P4 LDG.E R26, desc[UR10][R14.64] ;  /* 0x0000000a0e1ac981 */ /* 0x000162000c1e1900 */
[----:B------:R-:W-:-:S04]  /*0b60*/  UIADD3 UR4, UPT, UPT, UR4, 0x10, URZ ;  /* 0x0000001004047890 */ /* 0x000fc8000fffe0ff */
[----:B------:R-:W-:Y:S01]  /*0b70*/  UISETP.NE.AND UP0, UPT, UR4, URZ, UPT ;  /* 0x000000ff0400728c */ /* 0x000fe2000bf05270 */
[----:B---3--:R-:W-:Y:S02]  /*0b80*/  IMAD.U32 R16, RZ, RZ, UR12 ;  /* 0x0000000cff107e24 */ /* 0x008fe4000f8e00ff */
[----:B0-----:R-:W-:Y:S02]  /*0b90*/  IMAD.U32 R14, RZ, RZ, UR12 ;  /* 0x0000000cff0e7e24 */ /* 0x001fe4000f8e00ff */
[----:B------:R-:W-:Y:S02]  /*0ba0*/  IMAD.U32 R15, RZ, RZ, UR12 ;  /* 0x0000000cff0f7e24 */ /* 0x000fe4000f8e00ff */
[----:B------:R-:W-:Y:S01]  /*0bb0*/  IMAD R5, R16, 0x10, R5 ;  /* 0x0000001010057824 */ /* 0x000fe200078e0205 */
[C---:B------:R-:W-:Y:S01]  /*0bc0*/  LEA R9, R14.reuse, R9, 0x4 ;  /* 0x000000090e097211 */ /* 0x040fe200078e20ff */
[C---:B------:R-:W-:Y:S01]  /*0bd0*/  IMAD R12, R15.reuse, 0x10, R12 ;  /* 0x000000100f0c7824 */ /* 0x040fe200078e020c */
[----:B------:R-:W-:Y:S01]  /*0be0*/  LEA R19, R14, R19, 0x4 ;  /* 0x000000130e137211 */ /* 0x000fe200078e20ff */
[----:B------:R-:W-:-:S02]  /*0bf0*/  IMAD R8, R15, 0x10, R8 ;  /* 0x000000100f087824 */ /* 0x000fc400078e0208 */
[----:B------:R-:W-:Y:S02]  /*0c00*/  IMAD R21, R14, 0x10, R21 ;  /* 0x000000100e157824 */ /* 0x000fe400078e0215 */
[----:B------:R-:W-:Y:S02]  /*0c10*/  IMAD R11, R16, 0x10, R11 ;  /* 0x00000010100b7824 */ /* 0x000fe400078e020b */
[----:B------:R-:W-:Y:S02]  /*0c20*/  IMAD R23, R14, 0x10, R23 ;  /* 0x000000100e177824 */ /* 0x000fe400078e0217 */
[----:B------:R-:W-:Y:S02]  /*0c30*/  IMAD R13, R16, 0x10, R13 ;  /* 0x00000010100d7824 */ /* 0x000fe400078e020d */
[----:B------:R-:W-:Y:S01]  /*0c40*/  IMAD R20, R15, 0x10, R20 ;  /* 0x000000100f147824 */ /* 0x000fe200078e0214 */
[----:B--2---:R-:W-:-:S04]  /*0c50*/  @!P5 FSETP.GT.AND P6, PT, R0, R27, PT ;  /* 0x0000001b0000d20b */ /* 0x004fc80003fc4000 */
[----:B------:R-:W-:-:S04]  /*0c60*/  @!P5 FSEL R0, R0, R27, P6 ;  /* 0x0000001b0000d208 */ /* 0x000fc80003000000 */
[----:B----4-:R-:W-:-:S04]  /*0c70*/  @!P0 FSETP.GT.AND P5, PT, R0, R7, PT ;  /* 0x000000070000820b */ /* 0x010fc80003fa4000 */
[----:B------:R-:W-:-:S04]  /*0c80*/  @!P0 FSEL R0, R0, R7, P5 ;  /* 0x0000000700008208 */ /* 0x000fc80002800000 */
[----:B-----5:R-:W-:-:S04]  /*0c90*/  @!P2 FSETP.GT.AND P0, PT, R0, R25, PT ;  /* 0x000000190000a20b */ /* 0x020fc80003f04000 */
[----:B------:R-:W-:-:S04]  /*0ca0*/  @!P2 FSEL R0, R0, R25, P0 ;  /* 0x000000190000a208 */ /* 0x000fc80000000000 */
[----:B------:R-:W-:-:S04]  /*0cb0*/  @!P1 FSETP.GT.AND P0, PT, R0, R17, PT ;  /* 0x000000110000920b */ /* 0x000fc80003f04000 */
[----:B------:R-:W-:Y:S01]  /*0cc0*/  @!P1 FSEL R0, R0, R17, P0 ;  /* 0x0000001100009208 */ /* 0x000fe20000000000 */
[----:B------:R-:W-:Y:S02]  /*0cd0*/  IMAD.U32 R27, RZ, RZ, UR12 ;  /* 0x0000000cff1b7e24 */ /* 0x000fe4000f8e00ff */
[----:B------:R-:W-:Y:S02]  /*0ce0*/  IMAD.U32 R7, RZ, RZ, UR12 ;  /* 0x0000000cff077e24 */ /* 0x000fe4000f8e00ff */
[----:B------:R-:W-:Y:S01]  /*0cf0*/  IMAD R3, R27, 0x10, R3 ;  /* 0x000000101b037824 */ /* 0x000fe200078e0203 */
[----:B------:R-:W-:-:S04]  /*0d00*/  @!P4 FSETP.GT.AND P0, PT, R0, R26, PT ;  /* 0x0000001a0000c20b */ /* 0x000fc80003f04000 */
[----:B------:R-:W-:-:S04]  /*0d10*/  @!P4 FSEL R0, R0, R26, P0 ;  /* 0x0000001a0000c208 */ /* 0x000fc80000000000 */
[CC--:B------:R-:W-:Y:S01]  /*0d20*/  @!P3 FSETP.GT.AND P0, PT, R0.reuse, R29.reuse, PT ;  /* 0x0000001d0000b20b */ /* 0x0c0fe20003f04000 */
[----:B------:R-:W-:Y:S02]  /*0d30*/  IMAD R4, R27, 0x10, R4 ;  /* 0x000000101b047824 */ /* 0x000fe400078e0204 */
[C---:B------:R-:W-:Y:S01]  /*0d40*/  IMAD R6, R7.reuse, 0x10, R6 ;  /* 0x0000001007067824 */ /* 0x040fe200078e0206 */
[----:B------:R-:W-:Y:S01]  /*0d50*/  @!P3 FSEL R0, R0, R29, P0 ;  /* 0x0000001d0000b208 */ /* 0x000fe20000000000 */
[C---:B------:R-:W-:Y:S02]  /*0d60*/  IMAD R10, R7.reuse, 0x10, R10 ;  /* 0x00000010070a7824 */ /* 0x040fe400078e020a */
[C---:B------:R-:W-:Y:S02]  /*0d70*/  IMAD R18, R7.reuse, 0x10, R18 ;  /* 0x0000001007127824 */ /* 0x040fe400078e0212 */
[----:B------:R-:W-:Y:S01]  /*0d80*/  IMAD R22, R7, 0x10, R22 ;  /* 0x0000001007167824 */ /* 0x000fe200078e0216 */
[----:B------:R-:W-:Y:S06]  /*0d90*/  BRA.U UP0, `(.L_x_49) ;  /* 0xfffffff500e47547 */ /* 0x000fec000b83ffff */
[----:B------:R-:W-:-:S12]  /*0da0*/  ULOP3.LUT UR4, UR5, 0x7ffffff0, URZ, 0xc0, !UPT ;  /* 0x7ffffff005047892 */ /* 0x000fd8000f8ec0ff */
.L_x_48:
[----:B------:R-:W-:-:S09]  /*0db0*/  ULOP3.LUT UP0, UR6, UR5, 0xf, URZ, 0xc0, !UPT ;  /* 0x0000000f05067892 */ /* 0x000fd2000f80c0ff */
[----:B------:R-:W-:Y:S05]  /*0dc0*/  BRA.U !UP0, `(.L_x_47) ;  /* 0x0000000508c87547 */ /* 0x000fea000b800000 */
[----:B------:R-:W0:Y:S01]  /*0dd0*/  S2R R3, SR_TID.X ;  /* 0x0000000000037919 */ /* 0x000e220000002100 */
[----:B------:R-:W-:Y:S02]  /*0de0*/  UISETP.GE.U32.AND UP0, UPT, UR6, 0x8, UPT ;  /* 0x000000080600788c */ /* 0x000fe4000bf06070 */
[----:B------:R-:W-:-:S04]  /*0df0*/  ULOP3.LUT UR9, UR5, 0x7, URZ, 0xc0, !UPT ;  /* 0x0000000705097892 */ /* 0x000fc8000f8ec0ff */
[----:B------:R-:W-:Y:S01]  /*0e00*/  UISETP.NE.AND UP1, UPT, UR9, URZ, UPT ;  /* 0x000000ff0900728c */ /* 0x000fe2000bf25270 */
[----:B0-----:R-:W-:Y:S02]  /*0e10*/  IMAD R10, R2, UR26, R3 ;  /* 0x0000001a020a7c24 */ /* 0x001fe4000f8e0203 */
[----:B------:R-:W-:Y:S08]  /*0e20*/  BRA.U !UP0, `(.L_x_50) ;  /* 0x0000000108e87547 */ /* 0x000ff0000b800000 */
[----:B------:R-:W-:-:S04]  /*0e30*/  IMAD.U32 R9, RZ, RZ, UR4 ;  /* 0x00000004ff097e24 */ /* 0x000fc8000f8e00ff */
[----:B------:R-:W-:-:S04]  /*0e40*/  IMAD R9, R9, UR12, R10 ;  /* 0x0000000c09097c24 */ /* 0x000fc8000f8e020a */
[C---:B------:R-:W-:Y:S01]  /*0e50*/  VIADD R11, R9.reuse, UR12 ;  /* 0x0000000c090b7c36 */ /* 0x040fe20008000000 */
[----:B------:R-:W-:-:S04]  /*0e60*/  ISETP.GE.AND P6, PT, R9, UR8, PT ;  /* 0x0000000809007c0c */ /* 0x000fc8000bfc6270 */
[----:B------:R-:W-:-:S09]  /*0e70*/  ISETP.GE.AND P5, PT, R11, UR8, PT ;  /* 0x000000080b007c0c */ /* 0x000fd2000bfa6270 */
[----:B------:R-:W0:Y:S08]  /*0e80*/  @!P6 LDC.64 R4, c[0x0][0x380] ;  /* 0x0000e000ff04eb82 */ /* 0x000e300000000a00 */
[----:B------:R-:W1:Y:S01]  /*0e90*/  @!P5 LDC.64 R6, c[0x0][0x380] ;  /* 0x0000e000ff06db82 */ /* 0x000e620000000a00 */
[----:B0-----:R-:W-:-:S06]  /*0ea0*/  @!P6 IMAD.WIDE R4, R9, 0x4, R4 ;  /* 0x000000040904e825 */ /* 0x001fcc00078e0204 */
[----:B------:R-:W2:Y:S01]  /*0eb0*/  @!P6 LDG.E R5, desc[UR10][R4.64] ;  /* 0x0000000a0405e981 */ /* 0x000ea2000c1e1900 */
[----:B-1----:R-:W-:-:S05]  /*0ec0*/  @!P5 IMAD.WIDE R6, R11, 0x4, R6 ;  /* 0x000000040b06d825 */ /* 0x002fca00078e0206 */
[----:B------:R0:W3:Y:S01]  /*0ed0*/  @!P5 LDG.E R19, desc[UR10][R6.64] ;  /* 0x0000000a0613d981 */ /* 0x0000e2000c1e1900 */
[----:B------:R-:W-:-:S04]  /*0ee0*/  VIADD R13, R11, UR12 ;  /* 0x0000000c0b0d7c36 */ /* 0x000fc80008000000 */
[C---:B------:R-:W-:Y:S01]  /*0ef0*/  VIADD R21, R13.reuse, UR12 ;  /* 0x0000000c0d157c36 */ /* 0x040fe20008000000 */
[----:B------:R-:W-:-:S03]  /*0f00*/  ISETP.GE.AND P0, PT, R13, UR8, PT ;  /* 0x000000080d007c0c */ /* 0x000fc6000bf06270 */
[C---:B------:R-:W-:Y:S01]  /*0f10*/  VIADD R23, R21.reuse, UR12 ;  /* 0x0000000c15177c36 */ /* 0x040fe20008000000 */
[----:B------:R-:W-:-:S03]  /*0f20*/  ISETP.GE.AND P3, PT, R21, UR8, PT ;  /* 0x0000000815007c0c */ /* 0x000fc6000bf66270 */
[C---:B------:R-:W-:Y:S01]  /*0f30*/  VIADD R17, R23.reuse, UR12 ;  /* 0x0000000c17117c36 */ /* 0x040fe20008000000 */
[----:B------:R-:W-:-:S03]  /*0f40*/  ISETP.GE.AND P2, PT, R23, UR8, PT ;  /* 0x0000000817007c0c */ /* 0x000fc6000bf46270 */
[C---:B------:R-:W-:Y:S01]  /*0f50*/  VIADD R11, R17.reuse, UR12 ;  /* 0x0000000c110b7c36 */ /* 0x040fe20008000000 */
[----:B------:R-:W-:Y:S01]  /*0f60*/  ISETP.GE.AND P1, PT, R17, UR8, PT ;  /* 0x0000000811007c0c */ /* 0x000fe2000bf26270 */
[----:B------:R-:W1:Y:S08]  /*0f70*/  @!P0 LDC.64 R14, c[0x0][0x380] ;  /* 0x0000e000ff0e8b82 */ /* 0x000e700000000a00 */
[----:B------:R-:W4:Y:S08]  /*0f80*/  @!P3 LDC.64 R8, c[0x0][0x380] ;  /* 0x0000e000ff08bb82 */ /* 0x000f300000000a00 */
[----:B0-----:R-:W0:Y:S01]  /*0f90*/  @!P2 LDC.64 R6, c[0x0][0x380] ;  /* 0x0000e000ff06ab82 */ /* 0x001e220000000a00 */
[----:B-1----:R-:W-:-:S04]  /*0fa0*/  @!P0 IMAD.WIDE R14, R13, 0x4, R14 ;  /* 0x000000040d0e8825 */ /* 0x002fc800078e020e */
[----:B------:R-:W-:Y:S02]  /*0fb0*/  VIADD R13, R11, UR12 ;  /* 0x0000000c0b0d7c36 */ /* 0x000fe40008000000 */
[----:B------:R-:W5:Y:S01]  /*0fc0*/  @!P0 LDG.E R15, desc[UR10][R14.64] ;  /* 0x0000000a0e0f8981 */ /* 0x000f62000c1e1900 */
[----:B--2---:R-:W-:-:S04]  /*0fd0*/  @!P6 FSETP.GT.AND P4, PT, R0, R5, PT ;  /* 0x000000050000e20b */ /* 0x004fc80003f84000 */
[----:B------:R-:W-:Y:S02]  /*0fe0*/  @!P6 FSEL R0, R0, R5, P4 ;  /* 0x000000050000e208 */ /* 0x000fe40002000000 */
[----:B------:R-:W-:Y:S01]  /*0ff0*/  ISETP.GE.AND P4, PT, R11, UR8, PT ;  /* 0x000000080b007c0c */ /* 0x000fe2000bf86270 */
[----:B------:R-:W1:Y:S01]  /*1000*/  @!P1 LDC.64 R4, c[0x0][0x380] ;  /* 0x0000e000ff049b82 */ /* 0x000e620000000a00 */
[----:B---3--:R-:W-:-:S04]  /*1010*/  @!P5 FSETP.GT.AND P6, PT, R0, R19, PT ;  /* 0x000000130000d20b */ /* 0x008fc80003fc4000 */
[----:B------:R-:W-:Y:S02]  /*1020*/  @!P5 FSEL R0, R0, R19, P6 ;  /* 0x000000130000d208 */ /* 0x000fe40003000000 */
[----:B------:R-:W-:Y:S01]  /*1030*/  ISETP.GE.AND P5, PT, R13, UR8, PT ;  /* 0x000000080d007c0c */ /* 0x000fe2000bfa6270 */
[----:B----4-:R-:W-:-:S04]  /*1040*/  @!P3 IMAD.WIDE R18, R21, 0x4, R8 ;  /* 0x000000041512b825 */ /* 0x010fc800078e0208 */
[----:B------:R-:W2:Y:S01]  /*1050*/  @!P4 LDC.64 R8, c[0x0][0x380] ;  /* 0x0000e000ff08cb82 */ /* 0x000ea20000000a00 */
[----:B0-----:R-:W-:Y:S01]  /*1060*/  @!P2 IMAD.WIDE R20, R23, 0x4, R6 ;  /* 0x000000041714a825 */ /* 0x001fe200078e0206 */
[----:B------:R-:W3:Y:S05]  /*1070*/  @!P3 LDG.E R19, desc[UR10][R18.64] ;  /* 0x0000000a1213b981 */ /* 0x000eea000c1e1900 */
[----:B------:R-:W4:Y:S01]  /*1080*/  @!P2 LDG.E R21, desc[UR10][R20.64] ;  /* 0x0000000a1415a981 */ /* 0x000f22000c1e1900 */
[----:B------:R-:W0:Y:S01]  /*1090*/  @!P5 LDC.64 R6, c[0x0][0x380] ;  /* 0x0000e000ff06db82 */ /* 0x000e220000000a00 */
[----:B-1----:R-:W-:-:S06]  /*10a0*/  @!P1 IMAD.WIDE R4, R17, 0x4, R4 ;  /* 0x0000000411049825 */ /* 0x002fcc00078e0204 */
[----:B------:R-:W4:Y:S01]  /*10b0*/  @!P1 LDG.E R5, desc[UR10][R4.64] ;  /* 0x0000000a04059981 */ /* 0x000f22000c1e1900 */
[----:B--2---:R-:W-:-:S06]  /*10c0*/  @!P4 IMAD.WIDE R8, R11, 0x4, R8 ;  /* 0x000000040b08c825 */ /* 0x004fcc00078e0208 */
[----:B------:R-:W2:Y:S01]  /*10d0*/  @!P4 LDG.E R9, desc[UR10][R8.64] ;  /* 0x0000000a0809c981 */ /* 0x000ea2000c1e1900 */
[----:B0-----:R-:W-:-:S06]  /*10e0*/  @!P5 IMAD.WIDE R6, R13, 0x4, R6 ;  /* 0x000000040d06d825 */ /* 0x001fcc00078e0206 */
[----:B------:R-:W2:Y:S01]  /*10f0*/  @!P5 LDG.E R7, desc[UR10][R6.64] ;  /* 0x0000000a0607d981 */ /* 0x000ea2000c1e1900 */
[----:B-----5:R-:W-:-:S04]  /*1100*/  @!P0 FSETP.GT.AND P6, PT, R0, R15, PT ;  /* 0x0000000f0000820b */ /* 0x020fc80003fc4000 */
[----:B------:R-:W-:Y:S01]  /*1110*/  @!P0 FSEL R0, R0, R15, P6 ;  /* 0x0000000f00008208 */ /* 0x000fe20003000000 */
[----:B------:R-:W-:-:S03]  /*1120*/  UIADD3 UR4, UPT, UPT, UR4, 0x8, URZ ;  /* 0x0000000804047890 */ /* 0x000fc6000fffe0ff */
[----:B---3--:R-:W-:-:S04]  /*1130*/  @!P3 FSETP.GT.AND P0, PT, R0, R19, PT ;  /* 0x000000130000b20b */ /* 0x008fc80003f04000 */
[----:B------:R-:W-:-:S04]  /*1140*/  @!P3 FSEL R0, R0, R19, P0 ;  /* 0x000000130000b208 */ /* 0x000fc80000000000 */
[----:B----4-:R-:W-:-:S04]  /*1150*/  @!P2 FSETP.GT.AND P0, PT, R0, R21, PT ;  /* 0x000000150000a20b */ /* 0x010fc80003f04000 */
[----:B------:R-:W-:-:S04]  /*1160*/  @!P2 FSEL R0, R0, R21, P0 ;  /* 0x000000150000a208 */ /* 0x000fc80000000000 */
[----:B------:R-:W-:-:S04]  /*1170*/  @!P1 FSETP.GT.AND P0, PT, R0, R5, PT ;  /* 0x000000050000920b */ /* 0x000fc80003f04000 */
[----:B------:R-:W-:-:S04]  /*1180*/  @!P1 FSEL R0, R0, R5, P0 ;  /* 0x0000000500009208 */ /* 0x000fc80000000000 */
[----:B--2---:R-:W-:-:S04]  /*1190*/  @!P4 FSETP.GT.AND P0, PT, R0, R9, PT ;  /* 0x000000090000c20b */ /* 0x004fc80003f04000 */
[----:B------:R-:W-:-:S04]  /*11a0*/  @!P4 FSEL R0, R0, R9, P0 ;  /* 0x000000090000c208 */ /* 0x000fc80000000000 */
[----:B------:R-:W-:-:S04]  /*11b0*/  @!P5 FSETP.GT.AND P0, PT, R0, R7, PT ;  /* 0x000000070000d20b */ /* 0x000fc80003f04000 */
[----:B------:R-:W-:-:S09]  /*11c0*/  @!P5 FSEL R0, R0, R7, P0 ;  /* 0x000000070000d208 */ /* 0x000fd20000000000 */
.L_x_50:
[----:B------:R-:W-:Y:S05]  /*11d0*/  BRA.U !UP1, `(.L_x_47) ;  /* 0x0000000109c47547 */ /* 0x000fea000b800000 */
[----:B------:R-:W-:Y:S02]  /*11e0*/  UISETP.GE.U32.AND UP0, UPT, UR9, 0x4, UPT ;  /* 0x000000040900788c */ /* 0x000fe4000bf06070 */
[----:B------:R-:W-:-:S04]  /*11f0*/  ULOP3.LUT UR5, UR5, 0x3, URZ, 0xc0, !UPT ;  /* 0x0000000305057892 */ /* 0x000fc8000f8ec0ff */
[----:B------:R-:W-:-:S03]  /*1200*/  UISETP.NE.AND UP1, UPT, UR5, URZ, UPT ;  /* 0x000000ff0500728c */ /* 0x000fc6000bf25270 */
[----:B------:R-:W-:Y:S08]  /*1210*/  BRA.U !UP0, `(.L_x_51) ;  /* 0x0000000108787547 */ /* 0x000ff0000b800000 */
[----:B------:R-:W-:-:S05]  /*1220*/  MOV R5, UR4 ;  /* 0x0000000400057c02 */ /* 0x000fca0008000f00 */
[----:B------:R-:W-:-:S04]  /*1230*/  IMAD R5, R5, UR12, R10 ;  /* 0x0000000c05057c24 */ /* 0x000fc8000f8e020a */
[C---:B------:R-:W-:Y:S01]  /*1240*/  VIADD R13, R5.reuse, UR12 ;  /* 0x0000000c050d7c36 */ /* 0x040fe20008000000 */
[----:B------:R-:W-:-:S03]  /*1250*/  ISETP.GE.AND P2, PT, R5, UR8, PT ;  /* 0x0000000805007c0c */ /* 0x000fc6000bf46270 */
[C---:B------:R-:W-:Y:S01]  /*1260*/  VIADD R15, R13.reuse, UR12 ;  /* 0x0000000c0d0f7c36 */ /* 0x040fe20008000000 */
[----:B------:R-:W-:-:S03]  /*1270*/  ISETP.GE.AND P3, PT, R13, UR8, PT ;  /* 0x000000080d007c0c */ /* 0x000fc6000bf66270 */
[C---:B------:R-:W-:Y:S01]  /*1280*/  VIADD R17, R15.reuse, UR12 ;  /* 0x0000000c0f117c36 */ /* 0x040fe20008000000 */
[----:B------:R-:W-:-:S04]  /*1290*/  ISETP.GE.AND P4, PT, R15, UR8, PT ;  /* 0x000000080f007c0c */ /* 0x000fc8000bf86270 */
[----:B------:R-:W-:Y:S01]  /*12a0*/  ISETP.GE.AND P0, PT, R17, UR8, PT ;  /* 0x0000000811007c0c */ /* 0x000fe2000bf06270 */
[----:B------:R-:W0:Y:S08]  /*12b0*/  @!P2 LDC.64 R8, c[0x0][0x380] ;  /* 0x0000e000ff08ab82 */ /* 0x000e300000000a00 */
[----:B------:R-:W1:Y:S08]  /*12c0*/  @!P3 LDC.64 R10, c[0x0][0x380] ;  /* 0x0000e000ff0abb82 */ /* 0x000e700000000a00 */
[----:B------:R-:W2:Y:S01]  /*12d0*/  @!P4 LDC.64 R6, c[0x0][0x380] ;  /* 0x0000e000ff06cb82 */ /* 0x000ea20000000a00 */
[----:B0-----:R-:W-:-:S07]  /*12e0*/  @!P2 IMAD.WIDE R8, R5, 0x4, R8 ;  /* 0x000000040508a825 */ /* 0x001fce00078e0208 */
[----:B------:R-:W0:Y:S01]  /*12f0*/  @!P0 LDC.64 R4, c[0x0][0x380] ;  /* 0x0000e000ff048b82 */ /* 0x000e220000000a00 */
[----:B------:R-:W3:Y:S01]  /*1300*/  @!P2 LDG.E R9, desc[UR10][R8.64] ;  /* 0x0000000a0809a981 */ /* 0x000ee2000c1e1900 */
[----:B-1----:R-:W-:-:S06]  /*1310*/  @!P3 IMAD.WIDE R10, R13, 0x4, R10 ;  /* 0x000000040d0ab825 */ /* 0x002fcc00078e020a */
[----:B------:R-:W4:Y:S01]  /*1320*/  @!P3 LDG.E R11, desc[UR10][R10.64] ;  /* 0x0000000a0a0bb981 */ /* 0x000f22000c1e1900 */
[----:B--2---:R-:W-:-:S06]  /*1330*/  @!P4 IMAD.WIDE R6, R15, 0x4, R6 ;  /* 0x000000040f06c825 */ /* 0x004fcc00078e0206 */
[----:B------:R-:W2:Y:S01]  /*1340*/  @!P4 LDG.E R7, desc[UR10][R6.64] ;  /* 0x0000000a0607c981 */ /* 0x000ea2000c1e1900 */
[----:B0-----:R-:W-:-:S06]  /*1350*/  @!P0 IMAD.WIDE R4, R17, 0x4, R4 ;  /* 0x0000000411048825 */ /* 0x001fcc00078e0204 */
[----:B------:R-:W5:Y:S01]  /*1360*/  @!P0 LDG.E R5, desc[UR10][R4.64] ;  /* 0x0000000a04058981 */ /* 0x000f62000c1e1900 */
[----:B------:R-:W-:Y:S01]  /*1370*/  UIADD3 UR4, UPT, UPT, UR4, 0x4, URZ ;  /* 0x0000000404047890 */ /* 0x000fe2000fffe0ff */
[----:B---3--:R-:W-:-:S04]  /*1380*/  @!P2 FSETP.GT.AND P1, PT, R0, R9, PT ;  /* 0x000000090000a20b */ /* 0x008fc80003f24000 */
[----:B------:R-:W-:-:S04]  /*1390*/  @!P2 FSEL R0, R0, R9, P1 ;  /* 0x000000090000a208 */ /* 0x000fc80000800000 */
[----:B----4-:R-:W-:-:S04]  /*13a0*/  @!P3 FSETP.GT.AND P1, PT, R0, R11, PT ;  /* 0x0000000b0000b20b */ /* 0x010fc80003f24000 */
[----:B------:R-:W-:-:S04]  /*13b0*/  @!P3 FSEL R0, R0, R11, P1 ;  /* 0x0000000b0000b208 */ /* 0x000fc80000800000 */
[----:B--2---:R-:W-:-:S04]  /*13c0*/  @!P4 FSETP.GT.AND P1, PT, R0, R7, PT ;  /* 0x000000070000c20b */ /* 0x004fc80003f24000 */
[----:B------:R-:W-:-:S04]  /*13d0*/  @!P4 FSEL R0, R0, R7, P1 ;  /* 0x000000070000c208 */ /* 0x000fc80000800000 */
[----:B-----5:R-:W-:-:S04]  /*13e0*/  @!P0 FSETP.GT.AND P1, PT, R0, R5, PT ;  /* 0x000000050000820b */ /* 0x020fc80003f24000 */
[----:B------:R-:W-:-:S09]  /*13f0*/  @!P0 FSEL R0, R0, R5, P1 ;  /* 0x0000000500008208 */ /* 0x000fd20000800000 */
.L_x_51:
[----:B------:R-:W-:Y:S05]  /*1400*/  BRA.U !UP1, `(.L_x_47) ;  /* 0x0000000109387547 */ /* 0x000fea000b800000 */
[----:B------:R-:W-:Y:S01]  /*1410*/  UIMAD UR4, UR7, UR4, UR26 ;  /* 0x00000004070472a4 */ /* 0x000fe2000f8e021a */
[----:B------:R-:W0:Y:S05]  /*1420*/  LDCU UR6, c[0x0][0x390] ;  /* 0x00007200ff0677ac */ /* 0x000e2a0008000800 */
[----:B------:R-:W-:Y:S01]  /*1430*/  IMAD R3, R2, UR4, R3 ;  /* 0x0000000402037c24 */ /* 0x000fe2000f8e0203 */
[----:B------:R-:W-:-:S12]  /*1440*/  UIADD3 UR5, UPT, UPT, -UR5, URZ, URZ ;  /* 0x000000ff05057290 */ /* 0x000fd8000fffe1ff */
.L_x_52:
[----:B0-----:R-:W-:-:S13]  /*1450*/  ISETP.GE.AND P1, PT, R3, UR6, PT ;  /* 0x0000000603007c0c */ /* 0x001fda000bf26270 */
[----:B------:R-:W0:Y:S02]  /*1460*/  @!P1 LDC.64 R4, c[0x0][0x380] ;  /* 0x0000e000ff049b82 */ /* 0x000e240000000a00 */
[----:B0-----:R-:W-:-:S06]  /*1470*/  @!P1 IMAD.WIDE R4, R3, 0x4, R4 ;  /* 0x0000000403049825 */ /* 0x001fcc00078e0204 */
[----:B------:R-:W2:Y:S01]  /*1480*/  @!P1 LDG.E R5, desc[UR10][R4.64] ;  /* 0x0000000a04059981 */ /* 0x000ea2000c1e1900 */
[----:B------:R-:W-:Y:S01]  /*1490*/  UIADD3 UR5, UPT, UPT, UR5, 0x1, URZ ;  /* 0x0000000105057890 */ /* 0x000fe2000fffe0ff */
[----:B------:R-:W-:-:S03]  /*14a0*/  VIADD R3, R3, UR12 ;  /* 0x0000000c03037c36 */ /* 0x000fc60008000000 */
[----:B------:R-:W-:Y:S01]  /*14b0*/  UISETP.NE.AND UP0, UPT, UR5, URZ, UPT ;  /* 0x000000ff0500728c */ /* 0x000fe2000bf05270 */
[----:B--2---:R-:W-:-:S04]  /*14c0*/  @!P1 FSETP.GT.AND P0, PT, R0, R5, PT ;  /* 0x000000050000920b */ /* 0x004fc80003f04000 */
[----:B------:R-:W-:-:S04]  /*14d0*/  @!P1 FSEL R0, R0, R5, P0 ;  /* 0x0000000500009208 */ /* 0x000fc80000000000 */
[----:B------:R-:W-:Y:S05]  /*14e0*/  BRA.U UP0, `(.L_x_52) ;  /* 0xfffffffd00d87547 */ /* 0x000fea000b83ffff */
.L_x_47:
[----:B------:R-:W0:Y:S01]  /*14f0*/  S2R R7, SR_TID.X ;  /* 0x0000000000077919 */ /* 0x000e220000002100 */
[----:B------:R-:W1:Y:S01]  /*1500*/  S2UR UR5, SR_CgaCtaId ;  /* 0x00000000000579c3 */ /* 0x000e620000008800 */
[----:B------:R-:W-:Y:S01]  /*1510*/  UMOV UR4, 0x400 ;  /* 0x0000040000047882 */ /* 0x000fe20000000000 */
[----:B------:R-:W-:Y:S01]  /*1520*/  ISETP.GE.U32.AND P0, PT, R2, 0x2, PT ;  /* 0x000000020200780c */ /* 0x000fe20003f06070 */
[----:B-1----:R-:W-:-:S06]  /*1530*/  ULEA UR4, UR5, UR4, 0x18 ;  /* 0x0000000405047291 */ /* 0x002fcc000f8ec0ff */
[C---:B0-----:R-:W-:Y:S02]  /*1540*/  LEA R3, R7.reuse, UR4, 0x2 ;  /* 0x0000000407037c11 */ /* 0x041fe4000f8e10ff */
[----:B------:R-:W-:-:S03]  /*1550*/  ISETP.NE.AND P2, PT, R7, RZ, PT ;  /* 0x000000ff0700720c */ /* 0x000fc60003f45270 */
[----:B------:R0:W-:Y:S01]  /*1560*/  STS [R3], R0 ;  /* 0x0000000003007388 */ /* 0x0001e20000000800 */
[----:B------:R-:W-:Y:S06]  /*1570*/  BAR.SYNC.DEFER_BLOCKING 0x0 ;  /* 0x0000000000007b1d */ /* 0x000fec0000010000 */
[----:B------:R-:W-:Y:S05]  /*1580*/  @!P0 BRA `(.L_x_53) ;  /* 0x0000000000308947 */ /* 0x000fea0003800000 */
.L_x_54:
[----:B------:R-:W-:-:S04]  /*1590*/  SHF.R.U32.HI R6, RZ, 0x1, R2 ;  /* 0x00000001ff067819 */ /* 0x000fc80000011602 */
[----:B------:R-:W-:-:S13]  /*15a0*/  ISETP.GE.U32.AND P1, PT, R7, R6, PT ;  /* 0x000000060700720c */ /* 0x000fda0003f26070 */
[----:B------:R-:W-:Y:S01]  /*15b0*/  @!P1 IMAD R4, R6, 0x4, R3 ;  /* 0x0000000406049824 */ /* 0x000fe200078e0203 */
[----:B0-----:R-:W-:Y:S04]  /*15c0*/  @!P1 LDS R0, [R3] ;  /* 0x0000000003009984 */ /* 0x001fe80000000800 */
        /* <DEDUP_REMOVED lines=8> */
.L_x_53:
[----:B------:R-:W-:Y:S05]  /*1650*/  @P2 EXIT ;  /* 0x000000000000294d */ /* 0x000fea0003800000 */
[----:B------:R-:W1:Y:S01]  /*1660*/  S2UR UR5, SR_CgaCtaId ;  /* 0x00000000000579c3 */ /* 0x000e620000008800 */
[----:B------:R-:W-:Y:S02]  /*1670*/  UMOV UR4, 0x400 ;  /* 0x0000040000047882 */ /* 0x000fe40000000000 */
[----:B-1----:R-:W-:-:S09]  /*1680*/  ULEA UR4, UR5, UR4, 0x18 ;  /* 0x0000000405047291 */ /* 0x002fd2000f8ec0ff */
[----:B------:R-:W1:Y:S02]  /*1690*/  LDS R5, [UR4] ;  /* 0x00000004ff057984 */ /* 0x000e640008000800 */
[----:B------:R-:W2:Y:S02]  /*16a0*/  LDCU.64 UR4, c[0x0][0x388] ;  /* 0x00007100ff0477ac */ /* 0x000ea40008000a00 */
[----:B--2---:R-:W-:-:S06]  /*16b0*/  UIMAD.WIDE.U32 UR4, UR26, 0x4, UR4 ;  /* 0x000000041a0478a5 */ /* 0x004fcc000f8e0004 */
[----:B------:R-:W-:Y:S02]  /*16c0*/  IMAD.U32 R2, RZ, RZ, UR4 ;  /* 0x00000004ff027e24 */ /* 0x000fe4000f8e00ff */
[----:B0-----:R-:W-:-:S05]  /*16d0*/  IMAD.U32 R3, RZ, RZ, UR5 ;  /* 0x00000005ff037e24 */ /* 0x001fca000f8e00ff */
[----:B-1----:R-:W-:Y:S01]  /*16e0*/  STG.E desc[UR10][R2.64], R5 ;  /* 0x0000000502007986 */ /* 0x002fe2000c10190a */
[----:B------:R-:W-:Y:S05]  /*16f0*/  EXIT ;  /* 0x000000000000794d */ /* 0x000fea0003800000 */
.L_x_55:
        /* <DEDUP_REMOVED lines=16> */
.L_x_61:


//--------------------- .nv.shared.reserved.0     --------------------------
	.section	.nv.shared.reserved.0,"aw",@nobits
	.weak		__nv_reservedSMEM_offset_0_alias
	.size		__nv_reservedSMEM_offset_0_alias, 0, 64
	.other		__nv_reservedSMEM_offset_0_alias,@"STO_CUDA_RESERVED_SHARED STV_DEFAULT"
__nv_reservedSMEM_offset_0_alias:
	.zero		0
	.zero		64


//--------------------- .nv.shared._Z19finalize_reduce_sumPKfPfi --------------------------
	.section	.nv.shared._Z19finalize_reduce_sumPKfPfi,"aw",@nobits
	.sectionflags	@""
	.align	4
.nv.shared._Z19finalize_reduce_sumPKfPfi:
	.zero		2048


//--------------------- .nv.shared._Z19exp_and_partial_sumPKfPfS0_S1_i --------------------------
	.section	.nv.shared._Z19exp_and_partial_sumPKfPfS0_S1_i,"aw",@nobits
	.sectionflags	@""
	.align	4
.nv.shared._Z19exp_and_partial_sumPKfPfS0_S1_i:
	.zero		2048


//--------------------- .nv.shared._Z19finalize_reduce_maxPKfPfi --------------------------
	.section	.nv.shared._Z19finalize_reduce_maxPKfPfi,"aw",@nobits
	.sectionflags	@""
	.align	4
.nv.shared._Z19finalize_reduce_maxPKfPfi:
	.zero		2048


//--------------------- .nv.shared._Z16block_reduce_maxPKfPfi --------------------------
	.section	.nv.shared._Z16block_reduce_maxPKfPfi,"aw",@nobits
	.sectionflags	@""
	.align	4
.nv.shared._Z16block_reduce_maxPKfPfi:
	.zero		2048


//--------------------- .nv.constant0._Z9normalizePfPKfi --------------------------
	.section	.nv.constant0._Z9normalizePfPKfi,"a",@progbits
	.sectionflags	@""
	.align	4
.nv.constant0._Z9normalizePfPKfi:
	.zero		916


//--------------------- .nv.constant0._Z19finalize_reduce_sumPKfPfi --------------------------
	.section	.nv.constant0._Z19finalize_reduce_sumPKfPfi,"a",@progbits
	.sectionflags	@""
	.align	4
.nv.constant0._Z19finalize_reduce_sumPKfPfi:
	.zero		916


//--------------------- .nv.constant0._Z19exp_and_partial_sumPKfPfS0_S1_i --------------------------
	.section	.nv.constant0._Z19exp_and_partial_sumPKfPfS0_S1_i,"a",@progbits
	.sectionflags	@""
	.align	4
.nv.constant0._Z19exp_and_partial_sumPKfPfS0_S1_i:
	.zero		932


//--------------------- .nv.constant0._Z19finalize_reduce_maxPKfPfi --------------------------
	.section	.nv.constant0._Z19finalize_reduce_maxPKfPfi,"a",@progbits
	.sectionflags	@""
	.align	4
.nv.constant0._Z19finalize_reduce_maxPKfPfi:
	.zero		916


//--------------------- .nv.constant0._Z16block_reduce_maxPKfPfi --------------------------
	.section	.nv.constant0._Z16block_reduce_maxPKfPfi,"a",@progbits
	.sectionflags	@""
	.align	4
.nv.constant0._Z16block_reduce_maxPKfPfi:
	.zero		916


//--------------------- SYMBOLS --------------------------

	.type		.nv.reservedSmem.offset0,@object
	.size		.nv.reservedSmem.offset0,0x4
	.type		.nv.reservedSmem.cap,@object
	.size		.nv.reservedSmem.cap,0x4
